//
// Generated by NVIDIA NVVM Compiler
//
// Compiler Build ID: CL-36424714
// Cuda compilation tools, release 13.0, V13.0.88
// Based on NVVM 20.0.0
//

.version 9.0
.target sm_100
.address_size 64

	// .globl	_Z24build_expert_maps_kernelPKiPKfS0_PiS3_Pfiii
.extern .shared .align 16 .b8 smem_counts[];

.visible .entry _Z24build_expert_maps_kernelPKiPKfS0_PiS3_Pfiii(
	.param .u64 .ptr .align 1 _Z24build_expert_maps_kernelPKiPKfS0_PiS3_Pfiii_param_0,
	.param .u64 .ptr .align 1 _Z24build_expert_maps_kernelPKiPKfS0_PiS3_Pfiii_param_1,
	.param .u64 .ptr .align 1 _Z24build_expert_maps_kernelPKiPKfS0_PiS3_Pfiii_param_2,
	.param .u64 .ptr .align 1 _Z24build_expert_maps_kernelPKiPKfS0_PiS3_Pfiii_param_3,
	.param .u64 .ptr .align 1 _Z24build_expert_maps_kernelPKiPKfS0_PiS3_Pfiii_param_4,
	.param .u64 .ptr .align 1 _Z24build_expert_maps_kernelPKiPKfS0_PiS3_Pfiii_param_5,
	.param .u32 _Z24build_expert_maps_kernelPKiPKfS0_PiS3_Pfiii_param_6,
	.param .u32 _Z24build_expert_maps_kernelPKiPKfS0_PiS3_Pfiii_param_7,
	.param .u32 _Z24build_expert_maps_kernelPKiPKfS0_PiS3_Pfiii_param_8
)
{
	.reg .pred 	%p<57>;
	.reg .b32 	%r<92>;
	.reg .b32 	%f<16>;
	.reg .b64 	%rd<118>;

	ld.param.u64 	%rd14, [_Z24build_expert_maps_kernelPKiPKfS0_PiS3_Pfiii_param_0];
	ld.param.u64 	%rd15, [_Z24build_expert_maps_kernelPKiPKfS0_PiS3_Pfiii_param_1];
	ld.param.u64 	%rd16, [_Z24build_expert_maps_kernelPKiPKfS0_PiS3_Pfiii_param_2];
	ld.param.u64 	%rd17, [_Z24build_expert_maps_kernelPKiPKfS0_PiS3_Pfiii_param_3];
	ld.param.u64 	%rd18, [_Z24build_expert_maps_kernelPKiPKfS0_PiS3_Pfiii_param_4];
	ld.param.u64 	%rd19, [_Z24build_expert_maps_kernelPKiPKfS0_PiS3_Pfiii_param_5];
	ld.param.u32 	%r34, [_Z24build_expert_maps_kernelPKiPKfS0_PiS3_Pfiii_param_6];
	ld.param.u32 	%r32, [_Z24build_expert_maps_kernelPKiPKfS0_PiS3_Pfiii_param_7];
	ld.param.u32 	%r33, [_Z24build_expert_maps_kernelPKiPKfS0_PiS3_Pfiii_param_8];
	cvta.to.global.u64 	%rd1, %rd19;
	cvta.to.global.u64 	%rd2, %rd15;
	cvta.to.global.u64 	%rd3, %rd18;
	cvta.to.global.u64 	%rd4, %rd17;
	cvta.to.global.u64 	%rd5, %rd16;
	cvta.to.global.u64 	%rd6, %rd14;
	mov.u32 	%r35, %ctaid.x;
	mov.u32 	%r36, %ntid.x;
	mov.u32 	%r37, %tid.x;
	mad.lo.s32 	%r1, %r35, %r36, %r37;
	setp.ge.s32 	%p1, %r1, %r34;
	setp.lt.s32 	%p2, %r32, 1;
	or.pred  	%p3, %p1, %p2;
	@%p3 bra 	$L__BB0_41;
	mul.lo.s32 	%r2, %r32, %r1;
	and.b32  	%r3, %r32, 7;
	setp.lt.u32 	%p4, %r32, 8;
	mov.b32 	%r90, 0;
	@%p4 bra 	$L__BB0_20;
	and.b32  	%r90, %r32, 2147483640;
	neg.s32 	%r88, %r90;
	add.s64 	%rd7, %rd2, 16;
	mov.u32 	%r87, %r2;
$L__BB0_3:
	.pragma "nounroll";
	mul.wide.s32 	%rd20, %r87, 4;
	add.s64 	%rd21, %rd6, %rd20;
	add.s64 	%rd8, %rd21, 16;
	add.s64 	%rd9, %rd7, %rd20;
	ld.global.nc.u32 	%r8, [%rd21];
	setp.lt.s32 	%p5, %r8, 0;
	setp.ge.s32 	%p6, %r8, %r33;
	or.pred  	%p7, %p5, %p6;
	@%p7 bra 	$L__BB0_5;
	mul.wide.u32 	%rd22, %r8, 4;
	add.s64 	%rd23, %rd5, %rd22;
	ld.global.nc.u32 	%r39, [%rd23];
	add.s64 	%rd24, %rd4, %rd22;
	atom.global.add.u32 	%r40, [%rd24], 1;
	add.s32 	%r41, %r40, %r39;
	mul.wide.s32 	%rd25, %r41, 4;
	add.s64 	%rd26, %rd3, %rd25;
	st.global.u32 	[%rd26], %r1;
	ld.global.nc.f32 	%f1, [%rd9+-16];
	add.s64 	%rd27, %rd1, %rd25;
	st.global.f32 	[%rd27], %f1;
$L__BB0_5:
	ld.global.nc.u32 	%r9, [%rd8+-12];
	setp.lt.s32 	%p8, %r9, 0;
	setp.ge.s32 	%p9, %r9, %r33;
	or.pred  	%p10, %p8, %p9;
	@%p10 bra 	$L__BB0_7;
	mul.wide.u32 	%rd28, %r9, 4;
	add.s64 	%rd29, %rd5, %rd28;
	ld.global.nc.u32 	%r42, [%rd29];
	add.s64 	%rd30, %rd4, %rd28;
	atom.global.add.u32 	%r43, [%rd30], 1;
	add.s32 	%r44, %r43, %r42;
	mul.wide.s32 	%rd31, %r44, 4;
	add.s64 	%rd32, %rd3, %rd31;
	st.global.u32 	[%rd32], %r1;
	ld.global.nc.f32 	%f2, [%rd9+-12];
	add.s64 	%rd33, %rd1, %rd31;
	st.global.f32 	[%rd33], %f2;
$L__BB0_7:
	ld.global.nc.u32 	%r10, [%rd8+-8];
	setp.lt.s32 	%p11, %r10, 0;
	setp.ge.s32 	%p12, %r10, %r33;
	or.pred  	%p13, %p11, %p12;
	@%p13 bra 	$L__BB0_9;
	mul.wide.u32 	%rd34, %r10, 4;
	add.s64 	%rd35, %rd5, %rd34;
	ld.global.nc.u32 	%r45, [%rd35];
	add.s64 	%rd36, %rd4, %rd34;
	atom.global.add.u32 	%r46, [%rd36], 1;
	add.s32 	%r47, %r46, %r45;
	mul.wide.s32 	%rd37, %r47, 4;
	add.s64 	%rd38, %rd3, %rd37;
	st.global.u32 	[%rd38], %r1;
	ld.global.nc.f32 	%f3, [%rd9+-8];
	add.s64 	%rd39, %rd1, %rd37;
	st.global.f32 	[%rd39], %f3;
$L__BB0_9:
	ld.global.nc.u32 	%r11, [%rd8+-4];
	setp.lt.s32 	%p14, %r11, 0;
	setp.ge.s32 	%p15, %r11, %r33;
	or.pred  	%p16, %p14, %p15;
	@%p16 bra 	$L__BB0_11;
	mul.wide.u32 	%rd40, %r11, 4;
	add.s64 	%rd41, %rd5, %rd40;
	ld.global.nc.u32 	%r48, [%rd41];
	add.s64 	%rd42, %rd4, %rd40;
	atom.global.add.u32 	%r49, [%rd42], 1;
	add.s32 	%r50, %r49, %r48;
	mul.wide.s32 	%rd43, %r50, 4;
	add.s64 	%rd44, %rd3, %rd43;
	st.global.u32 	[%rd44], %r1;
	ld.global.nc.f32 	%f4, [%rd9+-4];
	add.s64 	%rd45, %rd1, %rd43;
	st.global.f32 	[%rd45], %f4;
$L__BB0_11:
	ld.global.nc.u32 	%r12, [%rd8];
	setp.lt.s32 	%p17, %r12, 0;
	setp.ge.s32 	%p18, %r12, %r33;
	or.pred  	%p19, %p17, %p18;
	@%p19 bra 	$L__BB0_13;
	mul.wide.u32 	%rd46, %r12, 4;
	add.s64 	%rd47, %rd5, %rd46;
	ld.global.nc.u32 	%r51, [%rd47];
	add.s64 	%rd48, %rd4, %rd46;
	atom.global.add.u32 	%r52, [%rd48], 1;
	add.s32 	%r53, %r52, %r51;
	mul.wide.s32 	%rd49, %r53, 4;
	add.s64 	%rd50, %rd3, %rd49;
	st.global.u32 	[%rd50], %r1;
	ld.global.nc.f32 	%f5, [%rd9];
	add.s64 	%rd51, %rd1, %rd49;
	st.global.f32 	[%rd51], %f5;
$L__BB0_13:
	ld.global.nc.u32 	%r13, [%rd8+4];
	setp.lt.s32 	%p20, %r13, 0;
	setp.ge.s32 	%p21, %r13, %r33;
	or.pred  	%p22, %p20, %p21;
	@%p22 bra 	$L__BB0_15;
	mul.wide.u32 	%rd52, %r13, 4;
	add.s64 	%rd53, %rd5, %rd52;
	ld.global.nc.u32 	%r54, [%rd53];
	add.s64 	%rd54, %rd4, %rd52;
	atom.global.add.u32 	%r55, [%rd54], 1;
	add.s32 	%r56, %r55, %r54;
	mul.wide.s32 	%rd55, %r56, 4;
	add.s64 	%rd56, %rd3, %rd55;
	st.global.u32 	[%rd56], %r1;
	ld.global.nc.f32 	%f6, [%rd9+4];
	add.s64 	%rd57, %rd1, %rd55;
	st.global.f32 	[%rd57], %f6;
$L__BB0_15:
	ld.global.nc.u32 	%r14, [%rd8+8];
	setp.lt.s32 	%p23, %r14, 0;
	setp.ge.s32 	%p24, %r14, %r33;
	or.pred  	%p25, %p23, %p24;
	@%p25 bra 	$L__BB0_17;
	mul.wide.u32 	%rd58, %r14, 4;
	add.s64 	%rd59, %rd5, %rd58;
	ld.global.nc.u32 	%r57, [%rd59];
	add.s64 	%rd60, %rd4, %rd58;
	atom.global.add.u32 	%r58, [%rd60], 1;
	add.s32 	%r59, %r58, %r57;
	mul.wide.s32 	%rd61, %r59, 4;
	add.s64 	%rd62, %rd3, %rd61;
	st.global.u32 	[%rd62], %r1;
	ld.global.nc.f32 	%f7, [%rd9+8];
	add.s64 	%rd63, %rd1, %rd61;
	st.global.f32 	[%rd63], %f7;
$L__BB0_17:
	ld.global.nc.u32 	%r15, [%rd8+12];
	setp.lt.s32 	%p26, %r15, 0;
	setp.ge.s32 	%p27, %r15, %r33;
	or.pred  	%p28, %p26, %p27;
	@%p28 bra 	$L__BB0_19;
	mul.wide.u32 	%rd64, %r15, 4;
	add.s64 	%rd65, %rd5, %rd64;
	ld.global.nc.u32 	%r60, [%rd65];
	add.s64 	%rd66, %rd4, %rd64;
	atom.global.add.u32 	%r61, [%rd66], 1;
	add.s32 	%r62, %r61, %r60;
	mul.wide.s32 	%rd67, %r62, 4;
	add.s64 	%rd68, %rd3, %rd67;
	st.global.u32 	[%rd68], %r1;
	ld.global.nc.f32 	%f8, [%rd9+12];
	add.s64 	%rd69, %rd1, %rd67;
	st.global.f32 	[%rd69], %f8;
$L__BB0_19:
	add.s32 	%r88, %r88, 8;
	add.s32 	%r87, %r87, 8;
	setp.ne.s32 	%p29, %r88, 0;
	@%p29 bra 	$L__BB0_3;
$L__BB0_20:
	setp.eq.s32 	%p30, %r3, 0;
	@%p30 bra 	$L__BB0_41;
	and.b32  	%r19, %r32, 3;
	setp.lt.u32 	%p31, %r3, 4;
	@%p31 bra 	$L__BB0_31;
	add.s32 	%r63, %r90, %r2;
	mul.wide.s32 	%rd70, %r63, 4;
	add.s64 	%rd10, %rd6, %rd70;
	ld.global.nc.u32 	%r20, [%rd10];
	setp.lt.s32 	%p32, %r20, 0;
	setp.ge.s32 	%p33, %r20, %r33;
	add.s64 	%rd11, %rd2, %rd70;
	or.pred  	%p34, %p32, %p33;
	@%p34 bra 	$L__BB0_24;
	mul.wide.u32 	%rd71, %r20, 4;
	add.s64 	%rd72, %rd5, %rd71;
	ld.global.nc.u32 	%r64, [%rd72];
	add.s64 	%rd73, %rd4, %rd71;
	atom.global.add.u32 	%r65, [%rd73], 1;
	add.s32 	%r66, %r65, %r64;
	mul.wide.s32 	%rd74, %r66, 4;
	add.s64 	%rd75, %rd3, %rd74;
	st.global.u32 	[%rd75], %r1;
	ld.global.nc.f32 	%f9, [%rd11];
	add.s64 	%rd76, %rd1, %rd74;
	st.global.f32 	[%rd76], %f9;
$L__BB0_24:
	ld.global.nc.u32 	%r21, [%rd10+4];
	setp.lt.s32 	%p35, %r21, 0;
	setp.ge.s32 	%p36, %r21, %r33;
	or.pred  	%p37, %p35, %p36;
	@%p37 bra 	$L__BB0_26;
	mul.wide.u32 	%rd77, %r21, 4;
	add.s64 	%rd78, %rd5, %rd77;
	ld.global.nc.u32 	%r67, [%rd78];
	add.s64 	%rd79, %rd4, %rd77;
	atom.global.add.u32 	%r68, [%rd79], 1;
	add.s32 	%r69, %r68, %r67;
	mul.wide.s32 	%rd80, %r69, 4;
	add.s64 	%rd81, %rd3, %rd80;
	st.global.u32 	[%rd81], %r1;
	ld.global.nc.f32 	%f10, [%rd11+4];
	add.s64 	%rd82, %rd1, %rd80;
	st.global.f32 	[%rd82], %f10;
$L__BB0_26:
	ld.global.nc.u32 	%r22, [%rd10+8];
	setp.lt.s32 	%p38, %r22, 0;
	setp.ge.s32 	%p39, %r22, %r33;
	or.pred  	%p40, %p38, %p39;
	@%p40 bra 	$L__BB0_28;
	mul.wide.u32 	%rd83, %r22, 4;
	add.s64 	%rd84, %rd5, %rd83;
	ld.global.nc.u32 	%r70, [%rd84];
	add.s64 	%rd85, %rd4, %rd83;
	atom.global.add.u32 	%r71, [%rd85], 1;
	add.s32 	%r72, %r71, %r70;
	mul.wide.s32 	%rd86, %r72, 4;
	add.s64 	%rd87, %rd3, %rd86;
	st.global.u32 	[%rd87], %r1;
	ld.global.nc.f32 	%f11, [%rd11+8];
	add.s64 	%rd88, %rd1, %rd86;
	st.global.f32 	[%rd88], %f11;
$L__BB0_28:
	ld.global.nc.u32 	%r23, [%rd10+12];
	setp.lt.s32 	%p41, %r23, 0;
	setp.ge.s32 	%p42, %r23, %r33;
	or.pred  	%p43, %p41, %p42;
	@%p43 bra 	$L__BB0_30;
	mul.wide.u32 	%rd89, %r23, 4;
	add.s64 	%rd90, %rd5, %rd89;
	ld.global.nc.u32 	%r73, [%rd90];
	add.s64 	%rd91, %rd4, %rd89;
	atom.global.add.u32 	%r74, [%rd91], 1;
	add.s32 	%r75, %r74, %r73;
	mul.wide.s32 	%rd92, %r75, 4;
	add.s64 	%rd93, %rd3, %rd92;
	st.global.u32 	[%rd93], %r1;
	ld.global.nc.f32 	%f12, [%rd11+12];
	add.s64 	%rd94, %rd1, %rd92;
	st.global.f32 	[%rd94], %f12;
$L__BB0_30:
	add.s32 	%r90, %r90, 4;
$L__BB0_31:
	setp.eq.s32 	%p44, %r19, 0;
	@%p44 bra 	$L__BB0_41;
	setp.eq.s32 	%p45, %r19, 1;
	@%p45 bra 	$L__BB0_38;
	add.s32 	%r76, %r90, %r2;
	mul.wide.s32 	%rd95, %r76, 4;
	add.s64 	%rd12, %rd6, %rd95;
	ld.global.nc.u32 	%r26, [%rd12];
	setp.lt.s32 	%p46, %r26, 0;
	setp.ge.s32 	%p47, %r26, %r33;
	add.s64 	%rd13, %rd2, %rd95;
	or.pred  	%p48, %p46, %p47;
	@%p48 bra 	$L__BB0_35;
	mul.wide.u32 	%rd96, %r26, 4;
	add.s64 	%rd97, %rd5, %rd96;
	ld.global.nc.u32 	%r77, [%rd97];
	add.s64 	%rd98, %rd4, %rd96;
	atom.global.add.u32 	%r78, [%rd98], 1;
	add.s32 	%r79, %r78, %r77;
	mul.wide.s32 	%rd99, %r79, 4;
	add.s64 	%rd100, %rd3, %rd99;
	st.global.u32 	[%rd100], %r1;
	ld.global.nc.f32 	%f13, [%rd13];
	add.s64 	%rd101, %rd1, %rd99;
	st.global.f32 	[%rd101], %f13;
$L__BB0_35:
	ld.global.nc.u32 	%r27, [%rd12+4];
	setp.lt.s32 	%p49, %r27, 0;
	setp.ge.s32 	%p50, %r27, %r33;
	or.pred  	%p51, %p49, %p50;
	@%p51 bra 	$L__BB0_37;
	mul.wide.u32 	%rd102, %r27, 4;
	add.s64 	%rd103, %rd5, %rd102;
	ld.global.nc.u32 	%r80, [%rd103];
	add.s64 	%rd104, %rd4, %rd102;
	atom.global.add.u32 	%r81, [%rd104], 1;
	add.s32 	%r82, %r81, %r80;
	mul.wide.s32 	%rd105, %r82, 4;
	add.s64 	%rd106, %rd3, %rd105;
	st.global.u32 	[%rd106], %r1;
	ld.global.nc.f32 	%f14, [%rd13+4];
	add.s64 	%rd107, %rd1, %rd105;
	st.global.f32 	[%rd107], %f14;
$L__BB0_37:
	add.s32 	%r90, %r90, 2;
$L__BB0_38:
	and.b32  	%r83, %r32, 1;
	setp.eq.b32 	%p52, %r83, 1;
	not.pred 	%p53, %p52;
	@%p53 bra 	$L__BB0_41;
	add.s32 	%r30, %r90, %r2;
	mul.wide.s32 	%rd108, %r30, 4;
	add.s64 	%rd109, %rd6, %rd108;
	ld.global.nc.u32 	%r31, [%rd109];
	setp.lt.s32 	%p54, %r31, 0;
	setp.ge.s32 	%p55, %r31, %r33;
	or.pred  	%p56, %p54, %p55;
	@%p56 bra 	$L__BB0_41;
	mul.wide.u32 	%rd110, %r31, 4;
	add.s64 	%rd111, %rd5, %rd110;
	ld.global.nc.u32 	%r84, [%rd111];
	add.s64 	%rd112, %rd4, %rd110;
	atom.global.add.u32 	%r85, [%rd112], 1;
	add.s32 	%r86, %r85, %r84;
	mul.wide.s32 	%rd113, %r86, 4;
	add.s64 	%rd114, %rd3, %rd113;
	st.global.u32 	[%rd114], %r1;
	add.s64 	%rd116, %rd2, %rd108;
	ld.global.nc.f32 	%f15, [%rd116];
	add.s64 	%rd117, %rd1, %rd113;
	st.global.f32 	[%rd117], %f15;
$L__BB0_41:
	ret;

}
	// .globl	_Z22gather_features_kernelPK13__nv_bfloat16PKiPS_iiii
.visible .entry _Z22gather_features_kernelPK13__nv_bfloat16PKiPS_iiii(
	.param .u64 .ptr .align 1 _Z22gather_features_kernelPK13__nv_bfloat16PKiPS_iiii_param_0,
	.param .u64 .ptr .align 1 _Z22gather_features_kernelPK13__nv_bfloat16PKiPS_iiii_param_1,
	.param .u64 .ptr .align 1 _Z22gather_features_kernelPK13__nv_bfloat16PKiPS_iiii_param_2,
	.param .u32 _Z22gather_features_kernelPK13__nv_bfloat16PKiPS_iiii_param_3,
	.param .u32 _Z22gather_features_kernelPK13__nv_bfloat16PKiPS_iiii_param_4,
	.param .u32 _Z22gather_features_kernelPK13__nv_bfloat16PKiPS_iiii_param_5,
	.param .u32 _Z22gather_features_kernelPK13__nv_bfloat16PKiPS_iiii_param_6
)
{
	.reg .pred 	%p<6>;
	.reg .b16 	%rs<6>;
	.reg .b32 	%r<21>;
	.reg .b32 	%f<2>;
	.reg .b64 	%rd<13>;

	ld.param.u64 	%rd4, [_Z22gather_features_kernelPK13__nv_bfloat16PKiPS_iiii_param_0];
	ld.param.u64 	%rd5, [_Z22gather_features_kernelPK13__nv_bfloat16PKiPS_iiii_param_1];
	ld.param.u64 	%rd6, [_Z22gather_features_kernelPK13__nv_bfloat16PKiPS_iiii_param_2];
	ld.param.u32 	%r8, [_Z22gather_features_kernelPK13__nv_bfloat16PKiPS_iiii_param_3];
	ld.param.u32 	%r11, [_Z22gather_features_kernelPK13__nv_bfloat16PKiPS_iiii_param_4];
	ld.param.u32 	%r9, [_Z22gather_features_kernelPK13__nv_bfloat16PKiPS_iiii_param_5];
	ld.param.u32 	%r10, [_Z22gather_features_kernelPK13__nv_bfloat16PKiPS_iiii_param_6];
	mov.u32 	%r12, %ctaid.x;
	mov.u32 	%r1, %ntid.x;
	mov.u32 	%r13, %tid.x;
	mad.lo.s32 	%r20, %r12, %r1, %r13;
	mul.lo.s32 	%r3, %r9, %r11;
	setp.ge.s32 	%p1, %r20, %r3;
	@%p1 bra 	$L__BB1_6;
	mov.u32 	%r14, %nctaid.x;
	mul.lo.s32 	%r4, %r1, %r14;
	cvta.to.global.u64 	%rd1, %rd5;
	cvta.to.global.u64 	%rd2, %rd6;
	cvta.to.global.u64 	%rd3, %rd4;
$L__BB1_2:
	div.s32 	%r15, %r20, %r9;
	add.s32 	%r16, %r15, %r8;
	mul.wide.s32 	%rd7, %r16, 4;
	add.s64 	%rd8, %rd1, %rd7;
	ld.global.nc.u32 	%r6, [%rd8];
	setp.ge.s32 	%p2, %r6, %r10;
	or.b32  	%r17, %r6, %r9;
	setp.lt.s32 	%p3, %r17, 0;
	or.pred  	%p4, %p2, %p3;
	@%p4 bra 	$L__BB1_4;
	rem.s32 	%r18, %r20, %r9;
	mad.lo.s32 	%r19, %r6, %r9, %r18;
	mul.wide.s32 	%rd9, %r19, 2;
	add.s64 	%rd10, %rd3, %rd9;
	ld.global.nc.u16 	%rs5, [%rd10];
	bra.uni 	$L__BB1_5;
$L__BB1_4:
	mov.f32 	%f1, 0f00000000;
	// begin inline asm
	{  cvt.rn.bf16.f32 %rs5, %f1;}

	// end inline asm
$L__BB1_5:
	mul.wide.s32 	%rd11, %r20, 2;
	add.s64 	%rd12, %rd2, %rd11;
	st.global.u16 	[%rd12], %rs5;
	add.s32 	%r20, %r20, %r4;
	setp.lt.s32 	%p5, %r20, %r3;
	@%p5 bra 	$L__BB1_2;
$L__BB1_6:
	ret;

}
	// .globl	_Z19relu_squared_kernelP13__nv_bfloat16i
.visible .entry _Z19relu_squared_kernelP13__nv_bfloat16i(
	.param .u64 .ptr .align 1 _Z19relu_squared_kernelP13__nv_bfloat16i_param_0,
	.param .u32 _Z19relu_squared_kernelP13__nv_bfloat16i_param_1
)
{
	.reg .pred 	%p<3>;
	.reg .b16 	%rs<3>;
	.reg .b32 	%r<11>;
	.reg .b32 	%f<4>;
	.reg .b64 	%rd<5>;

	ld.param.u64 	%rd2, [_Z19relu_squared_kernelP13__nv_bfloat16i_param_0];
	ld.param.u32 	%r6, [_Z19relu_squared_kernelP13__nv_bfloat16i_param_1];
	mov.u32 	%r7, %ctaid.x;
	mov.u32 	%r1, %ntid.x;
	mov.u32 	%r8, %tid.x;
	mad.lo.s32 	%r10, %r7, %r1, %r8;
	setp.ge.s32 	%p1, %r10, %r6;
	@%p1 bra 	$L__BB2_3;
	mov.u32 	%r9, %nctaid.x;
	mul.lo.s32 	%r3, %r1, %r9;
	cvta.to.global.u64 	%rd1, %rd2;
$L__BB2_2:
	mul.wide.s32 	%rd3, %r10, 2;
	add.s64 	%rd4, %rd1, %rd3;
	ld.global.u16 	%rs1, [%rd4];
	// begin inline asm
	{ cvt.f32.bf16 %f1, %rs1;}

	// end inline asm
	max.f32 	%f3, %f1, 0f00000000;
	mul.f32 	%f2, %f3, %f3;
	// begin inline asm
	{  cvt.rn.bf16.f32 %rs2, %f2;}

	// end inline asm
	st.global.u16 	[%rd4], %rs2;
	add.s32 	%r10, %r10, %r3;
	setp.lt.s32 	%p2, %r10, %r6;
	@%p2 bra 	$L__BB2_2;
$L__BB2_3:
	ret;

}
	// .globl	_Z21scatter_output_kernelPK13__nv_bfloat16PKiPKfPS_iiii
.visible .entry _Z21scatter_output_kernelPK13__nv_bfloat16PKiPKfPS_iiii(
	.param .u64 .ptr .align 1 _Z21scatter_output_kernelPK13__nv_bfloat16PKiPKfPS_iiii_param_0,
	.param .u64 .ptr .align 1 _Z21scatter_output_kernelPK13__nv_bfloat16PKiPKfPS_iiii_param_1,
	.param .u64 .ptr .align 1 _Z21scatter_output_kernelPK13__nv_bfloat16PKiPKfPS_iiii_param_2,
	.param .u64 .ptr .align 1 _Z21scatter_output_kernelPK13__nv_bfloat16PKiPKfPS_iiii_param_3,
	.param .u32 _Z21scatter_output_kernelPK13__nv_bfloat16PKiPKfPS_iiii_param_4,
	.param .u32 _Z21scatter_output_kernelPK13__nv_bfloat16PKiPKfPS_iiii_param_5,
	.param .u32 _Z21scatter_output_kernelPK13__nv_bfloat16PKiPKfPS_iiii_param_6,
	.param .u32 _Z21scatter_output_kernelPK13__nv_bfloat16PKiPKfPS_iiii_param_7
)
{
	.reg .pred 	%p<6>;
	.reg .b16 	%rs<5>;
	.reg .b32 	%r<21>;
	.reg .b32 	%f<4>;
	.reg .b64 	%rd<16>;

	ld.param.u64 	%rd4, [_Z21scatter_output_kernelPK13__nv_bfloat16PKiPKfPS_iiii_param_0];
	ld.param.u64 	%rd5, [_Z21scatter_output_kernelPK13__nv_bfloat16PKiPKfPS_iiii_param_1];
	ld.param.u64 	%rd6, [_Z21scatter_output_kernelPK13__nv_bfloat16PKiPKfPS_iiii_param_2];
	ld.param.u64 	%rd7, [_Z21scatter_output_kernelPK13__nv_bfloat16PKiPKfPS_iiii_param_3];
	ld.param.u32 	%r9, [_Z21scatter_output_kernelPK13__nv_bfloat16PKiPKfPS_iiii_param_4];
	ld.param.u32 	%r12, [_Z21scatter_output_kernelPK13__nv_bfloat16PKiPKfPS_iiii_param_5];
	ld.param.u32 	%r10, [_Z21scatter_output_kernelPK13__nv_bfloat16PKiPKfPS_iiii_param_6];
	ld.param.u32 	%r11, [_Z21scatter_output_kernelPK13__nv_bfloat16PKiPKfPS_iiii_param_7];
	mov.u32 	%r13, %ctaid.x;
	mov.u32 	%r1, %ntid.x;
	mov.u32 	%r14, %tid.x;
	mad.lo.s32 	%r20, %r13, %r1, %r14;
	mul.lo.s32 	%r3, %r10, %r12;
	setp.ge.s32 	%p1, %r20, %r3;
	@%p1 bra 	$L__BB3_5;
	mov.u32 	%r15, %nctaid.x;
	mul.lo.s32 	%r4, %r1, %r15;
	cvta.to.global.u64 	%rd1, %rd5;
	cvta.to.global.u64 	%rd2, %rd6;
	cvta.to.global.u64 	%rd3, %rd4;
$L__BB3_2:
	div.s32 	%r16, %r20, %r10;
	add.s32 	%r6, %r16, %r9;
	mul.wide.s32 	%rd8, %r6, 4;
	add.s64 	%rd9, %rd1, %rd8;
	ld.global.nc.u32 	%r7, [%rd9];
	setp.ge.s32 	%p2, %r7, %r11;
	or.b32  	%r17, %r7, %r10;
	setp.lt.s32 	%p3, %r17, 0;
	or.pred  	%p4, %p2, %p3;
	@%p4 bra 	$L__BB3_4;
	add.s64 	%rd12, %rd2, %rd8;
	ld.global.nc.f32 	%f3, [%rd12];
	mul.wide.s32 	%rd13, %r20, 2;
	add.s64 	%rd14, %rd3, %rd13;
	ld.global.nc.u16 	%rs1, [%rd14];
	// begin inline asm
	{ cvt.f32.bf16 %f1, %rs1;}

	// end inline asm
	mul.f32 	%f2, %f3, %f1;
	// begin inline asm
	{  cvt.rn.bf16.f32 %rs2, %f2;}

	// end inline asm
	rem.s32 	%r18, %r20, %r10;
	mad.lo.s32 	%r19, %r7, %r10, %r18;
	mul.wide.s32 	%rd15, %r19, 2;
	add.s64 	%rd10, %rd7, %rd15;
	// begin inline asm
	{ atom.add.noftz.bf16 %rs3,[%rd10],%rs2; }

	// end inline asm
$L__BB3_4:
	add.s32 	%r20, %r20, %r4;
	setp.lt.s32 	%p5, %r20, %r3;
	@%p5 bra 	$L__BB3_2;
$L__BB3_5:
	ret;

}
	// .globl	_Z26count_expert_tokens_kernelPKiPiiii
.visible .entry _Z26count_expert_tokens_kernelPKiPiiii(
	.param .u64 .ptr .align 1 _Z26count_expert_tokens_kernelPKiPiiii_param_0,
	.param .u64 .ptr .align 1 _Z26count_expert_tokens_kernelPKiPiiii_param_1,
	.param .u32 _Z26count_expert_tokens_kernelPKiPiiii_param_2,
	.param .u32 _Z26count_expert_tokens_kernelPKiPiiii_param_3,
	.param .u32 _Z26count_expert_tokens_kernelPKiPiiii_param_4
)
{
	.reg .pred 	%p<61>;
	.reg .b32 	%r<129>;
	.reg .b64 	%rd<16>;

	ld.param.u64 	%rd8, [_Z26count_expert_tokens_kernelPKiPiiii_param_0];
	ld.param.u64 	%rd7, [_Z26count_expert_tokens_kernelPKiPiiii_param_1];
	ld.param.u32 	%r44, [_Z26count_expert_tokens_kernelPKiPiiii_param_2];
	ld.param.u32 	%r45, [_Z26count_expert_tokens_kernelPKiPiiii_param_3];
	ld.param.u32 	%r46, [_Z26count_expert_tokens_kernelPKiPiiii_param_4];
	cvta.to.global.u64 	%rd1, %rd8;
	mov.u32 	%r128, %tid.x;
	setp.ge.s32 	%p1, %r128, %r46;
	@%p1 bra 	$L__BB4_3;
	mov.u32 	%r2, %ntid.x;
	mov.u32 	%r48, smem_counts;
	mov.u32 	%r121, %r128;
$L__BB4_2:
	shl.b32 	%r47, %r121, 2;
	add.s32 	%r49, %r48, %r47;
	mov.b32 	%r50, 0;
	st.shared.u32 	[%r49], %r50;
	add.s32 	%r121, %r121, %r2;
	setp.lt.s32 	%p2, %r121, %r46;
	@%p2 bra 	$L__BB4_2;
$L__BB4_3:
	bar.sync 	0;
	mov.u32 	%r51, %ctaid.x;
	mov.u32 	%r5, %ntid.x;
	mad.lo.s32 	%r122, %r51, %r5, %r128;
	setp.ge.s32 	%p3, %r122, %r44;
	@%p3 bra 	$L__BB4_47;
	setp.lt.s32 	%p4, %r45, 1;
	@%p4 bra 	$L__BB4_47;
	and.b32  	%r7, %r45, 7;
	add.s32 	%r8, %r7, -1;
	and.b32  	%r9, %r45, 3;
	and.b32  	%r10, %r45, 2147483640;
	and.b32  	%r11, %r45, 1;
	neg.s32 	%r12, %r10;
	add.s64 	%rd2, %rd1, 16;
	mov.u32 	%r52, %nctaid.x;
	mul.lo.s32 	%r13, %r52, %r5;
$L__BB4_6:
	setp.lt.u32 	%p5, %r45, 8;
	mul.lo.s32 	%r15, %r122, %r45;
	mov.b32 	%r126, 0;
	@%p5 bra 	$L__BB4_25;
	mov.u32 	%r123, %r15;
	mov.u32 	%r124, %r12;
$L__BB4_8:
	.pragma "nounroll";
	mul.wide.s32 	%rd9, %r123, 4;
	add.s64 	%rd3, %rd2, %rd9;
	ld.global.nc.u32 	%r18, [%rd3+-16];
	setp.lt.s32 	%p6, %r18, 0;
	setp.ge.s32 	%p7, %r18, %r46;
	or.pred  	%p8, %p6, %p7;
	@%p8 bra 	$L__BB4_10;
	shl.b32 	%r54, %r18, 2;
	mov.u32 	%r55, smem_counts;
	add.s32 	%r56, %r55, %r54;
	atom.shared.add.u32 	%r57, [%r56], 1;
$L__BB4_10:
	ld.global.nc.u32 	%r19, [%rd3+-12];
	setp.lt.s32 	%p9, %r19, 0;
	setp.ge.s32 	%p10, %r19, %r46;
	or.pred  	%p11, %p9, %p10;
	@%p11 bra 	$L__BB4_12;
	shl.b32 	%r58, %r19, 2;
	mov.u32 	%r59, smem_counts;
	add.s32 	%r60, %r59, %r58;
	atom.shared.add.u32 	%r61, [%r60], 1;
$L__BB4_12:
	ld.global.nc.u32 	%r20, [%rd3+-8];
	setp.lt.s32 	%p12, %r20, 0;
	setp.ge.s32 	%p13, %r20, %r46;
	or.pred  	%p14, %p12, %p13;
	@%p14 bra 	$L__BB4_14;
	shl.b32 	%r62, %r20, 2;
	mov.u32 	%r63, smem_counts;
	add.s32 	%r64, %r63, %r62;
	atom.shared.add.u32 	%r65, [%r64], 1;
$L__BB4_14:
	ld.global.nc.u32 	%r21, [%rd3+-4];
	setp.lt.s32 	%p15, %r21, 0;
	setp.ge.s32 	%p16, %r21, %r46;
	or.pred  	%p17, %p15, %p16;
	@%p17 bra 	$L__BB4_16;
	shl.b32 	%r66, %r21, 2;
	mov.u32 	%r67, smem_counts;
	add.s32 	%r68, %r67, %r66;
	atom.shared.add.u32 	%r69, [%r68], 1;
$L__BB4_16:
	ld.global.nc.u32 	%r22, [%rd3];
	setp.lt.s32 	%p18, %r22, 0;
	setp.ge.s32 	%p19, %r22, %r46;
	or.pred  	%p20, %p18, %p19;
	@%p20 bra 	$L__BB4_18;
	shl.b32 	%r70, %r22, 2;
	mov.u32 	%r71, smem_counts;
	add.s32 	%r72, %r71, %r70;
	atom.shared.add.u32 	%r73, [%r72], 1;
$L__BB4_18:
	ld.global.nc.u32 	%r23, [%rd3+4];
	setp.lt.s32 	%p21, %r23, 0;
	setp.ge.s32 	%p22, %r23, %r46;
	or.pred  	%p23, %p21, %p22;
	@%p23 bra 	$L__BB4_20;
	shl.b32 	%r74, %r23, 2;
	mov.u32 	%r75, smem_counts;
	add.s32 	%r76, %r75, %r74;
	atom.shared.add.u32 	%r77, [%r76], 1;
$L__BB4_20:
	ld.global.nc.u32 	%r24, [%rd3+8];
	setp.lt.s32 	%p24, %r24, 0;
	setp.ge.s32 	%p25, %r24, %r46;
	or.pred  	%p26, %p24, %p25;
	@%p26 bra 	$L__BB4_22;
	shl.b32 	%r78, %r24, 2;
	mov.u32 	%r79, smem_counts;
	add.s32 	%r80, %r79, %r78;
	atom.shared.add.u32 	%r81, [%r80], 1;
$L__BB4_22:
	ld.global.nc.u32 	%r25, [%rd3+12];
	setp.lt.s32 	%p27, %r25, 0;
	setp.ge.s32 	%p28, %r25, %r46;
	or.pred  	%p29, %p27, %p28;
	@%p29 bra 	$L__BB4_24;
	shl.b32 	%r82, %r25, 2;
	mov.u32 	%r83, smem_counts;
	add.s32 	%r84, %r83, %r82;
	atom.shared.add.u32 	%r85, [%r84], 1;
$L__BB4_24:
	add.s32 	%r124, %r124, 8;
	add.s32 	%r123, %r123, 8;
	setp.ne.s32 	%p30, %r124, 0;
	mov.u32 	%r126, %r10;
	@%p30 bra 	$L__BB4_8;
$L__BB4_25:
	setp.eq.s32 	%p31, %r7, 0;
	@%p31 bra 	$L__BB4_46;
	setp.lt.u32 	%p32, %r8, 3;
	@%p32 bra 	$L__BB4_36;
	add.s32 	%r86, %r126, %r15;
	mul.wide.s32 	%rd10, %r86, 4;
	add.s64 	%rd4, %rd1, %rd10;
	ld.global.nc.u32 	%r29, [%rd4];
	setp.lt.s32 	%p33, %r29, 0;
	setp.ge.s32 	%p34, %r29, %r46;
	or.pred  	%p35, %p33, %p34;
	@%p35 bra 	$L__BB4_29;
	shl.b32 	%r87, %r29, 2;
	mov.u32 	%r88, smem_counts;
	add.s32 	%r89, %r88, %r87;
	atom.shared.add.u32 	%r90, [%r89], 1;
$L__BB4_29:
	ld.global.nc.u32 	%r30, [%rd4+4];
	setp.lt.s32 	%p36, %r30, 0;
	setp.ge.s32 	%p37, %r30, %r46;
	or.pred  	%p38, %p36, %p37;
	@%p38 bra 	$L__BB4_31;
	shl.b32 	%r91, %r30, 2;
	mov.u32 	%r92, smem_counts;
	add.s32 	%r93, %r92, %r91;
	atom.shared.add.u32 	%r94, [%r93], 1;
$L__BB4_31:
	ld.global.nc.u32 	%r31, [%rd4+8];
	setp.lt.s32 	%p39, %r31, 0;
	setp.ge.s32 	%p40, %r31, %r46;
	or.pred  	%p41, %p39, %p40;
	@%p41 bra 	$L__BB4_33;
	shl.b32 	%r95, %r31, 2;
	mov.u32 	%r96, smem_counts;
	add.s32 	%r97, %r96, %r95;
	atom.shared.add.u32 	%r98, [%r97], 1;
$L__BB4_33:
	ld.global.nc.u32 	%r32, [%rd4+12];
	setp.lt.s32 	%p42, %r32, 0;
	setp.ge.s32 	%p43, %r32, %r46;
	or.pred  	%p44, %p42, %p43;
	@%p44 bra 	$L__BB4_35;
	shl.b32 	%r99, %r32, 2;
	mov.u32 	%r100, smem_counts;
	add.s32 	%r101, %r100, %r99;
	atom.shared.add.u32 	%r102, [%r101], 1;
$L__BB4_35:
	add.s32 	%r126, %r126, 4;
$L__BB4_36:
	setp.eq.s32 	%p45, %r9, 0;
	@%p45 bra 	$L__BB4_46;
	setp.eq.s32 	%p46, %r9, 1;
	@%p46 bra 	$L__BB4_43;
	add.s32 	%r103, %r126, %r15;
	mul.wide.s32 	%rd11, %r103, 4;
	add.s64 	%rd5, %rd1, %rd11;
	ld.global.nc.u32 	%r35, [%rd5];
	setp.lt.s32 	%p47, %r35, 0;
	setp.ge.s32 	%p48, %r35, %r46;
	or.pred  	%p49, %p47, %p48;
	@%p49 bra 	$L__BB4_40;
	shl.b32 	%r104, %r35, 2;
	mov.u32 	%r105, smem_counts;
	add.s32 	%r106, %r105, %r104;
	atom.shared.add.u32 	%r107, [%r106], 1;
$L__BB4_40:
	ld.global.nc.u32 	%r36, [%rd5+4];
	setp.lt.s32 	%p50, %r36, 0;
	setp.ge.s32 	%p51, %r36, %r46;
	or.pred  	%p52, %p50, %p51;
	@%p52 bra 	$L__BB4_42;
	shl.b32 	%r108, %r36, 2;
	mov.u32 	%r109, smem_counts;
	add.s32 	%r110, %r109, %r108;
	atom.shared.add.u32 	%r111, [%r110], 1;
$L__BB4_42:
	add.s32 	%r126, %r126, 2;
$L__BB4_43:
	setp.eq.s32 	%p53, %r11, 0;
	@%p53 bra 	$L__BB4_46;
	add.s32 	%r112, %r126, %r15;
	mul.wide.s32 	%rd12, %r112, 4;
	add.s64 	%rd13, %rd1, %rd12;
	ld.global.nc.u32 	%r39, [%rd13];
	setp.lt.s32 	%p54, %r39, 0;
	setp.ge.s32 	%p55, %r39, %r46;
	or.pred  	%p56, %p54, %p55;
	@%p56 bra 	$L__BB4_46;
	shl.b32 	%r113, %r39, 2;
	mov.u32 	%r114, smem_counts;
	add.s32 	%r115, %r114, %r113;
	atom.shared.add.u32 	%r116, [%r115], 1;
$L__BB4_46:
	add.s32 	%r122, %r122, %r13;
	setp.lt.s32 	%p57, %r122, %r44;
	@%p57 bra 	$L__BB4_6;
$L__BB4_47:
	setp.ge.s32 	%p58, %r128, %r46;
	bar.sync 	0;
	@%p58 bra 	$L__BB4_52;
	cvta.to.global.u64 	%rd6, %rd7;
	mov.u32 	%r118, smem_counts;
$L__BB4_49:
	shl.b32 	%r117, %r128, 2;
	add.s32 	%r119, %r118, %r117;
	ld.shared.u32 	%r42, [%r119];
	setp.lt.s32 	%p59, %r42, 1;
	@%p59 bra 	$L__BB4_51;
	mul.wide.s32 	%rd14, %r128, 4;
	add.s64 	%rd15, %rd6, %rd14;
	atom.global.add.u32 	%r120, [%rd15], %r42;
$L__BB4_51:
	add.s32 	%r128, %r128, %r5;
	setp.lt.s32 	%p60, %r128, %r46;
	@%p60 bra 	$L__BB4_49;
$L__BB4_52:
	ret;

}
	// .globl	_Z17prefix_sum_kernelPKiPii
.visible .entry _Z17prefix_sum_kernelPKiPii(
	.param .u64 .ptr .align 1 _Z17prefix_sum_kernelPKiPii_param_0,
	.param .u64 .ptr .align 1 _Z17prefix_sum_kernelPKiPii_param_1,
	.param .u32 _Z17prefix_sum_kernelPKiPii_param_2
)
{
	.reg .pred 	%p<11>;
	.reg .b32 	%r<94>;
	.reg .b64 	%rd<29>;

	ld.param.u64 	%rd15, [_Z17prefix_sum_kernelPKiPii_param_0];
	ld.param.u64 	%rd16, [_Z17prefix_sum_kernelPKiPii_param_1];
	ld.param.u32 	%r22, [_Z17prefix_sum_kernelPKiPii_param_2];
	cvta.to.global.u64 	%rd1, %rd15;
	cvta.to.global.u64 	%rd2, %rd16;
	mov.u32 	%r23, %tid.x;
	mov.u32 	%r24, %ctaid.x;
	or.b32  	%r25, %r23, %r24;
	setp.ne.s32 	%p1, %r25, 0;
	@%p1 bra 	$L__BB5_14;
	mov.b32 	%r26, 0;
	st.global.u32 	[%rd2], %r26;
	setp.lt.s32 	%p2, %r22, 1;
	@%p2 bra 	$L__BB5_14;
	and.b32  	%r1, %r22, 15;
	setp.lt.u32 	%p3, %r22, 16;
	mov.b32 	%r88, 0;
	mov.u32 	%r90, %r88;
	@%p3 bra 	$L__BB5_5;
	and.b32  	%r90, %r22, 2147483632;
	neg.s32 	%r86, %r90;
	add.s64 	%rd26, %rd1, 32;
	add.s64 	%rd25, %rd2, 32;
	mov.b32 	%r88, 0;
$L__BB5_4:
	.pragma "nounroll";
	ld.global.nc.u32 	%r29, [%rd26+-32];
	add.s32 	%r30, %r29, %r88;
	st.global.u32 	[%rd25+-28], %r30;
	ld.global.nc.u32 	%r31, [%rd26+-28];
	add.s32 	%r32, %r31, %r30;
	st.global.u32 	[%rd25+-24], %r32;
	ld.global.nc.u32 	%r33, [%rd26+-24];
	add.s32 	%r34, %r33, %r32;
	st.global.u32 	[%rd25+-20], %r34;
	ld.global.nc.u32 	%r35, [%rd26+-20];
	add.s32 	%r36, %r35, %r34;
	st.global.u32 	[%rd25+-16], %r36;
	ld.global.nc.u32 	%r37, [%rd26+-16];
	add.s32 	%r38, %r37, %r36;
	st.global.u32 	[%rd25+-12], %r38;
	ld.global.nc.u32 	%r39, [%rd26+-12];
	add.s32 	%r40, %r39, %r38;
	st.global.u32 	[%rd25+-8], %r40;
	ld.global.nc.u32 	%r41, [%rd26+-8];
	add.s32 	%r42, %r41, %r40;
	st.global.u32 	[%rd25+-4], %r42;
	ld.global.nc.u32 	%r43, [%rd26+-4];
	add.s32 	%r44, %r43, %r42;
	st.global.u32 	[%rd25], %r44;
	ld.global.nc.u32 	%r45, [%rd26];
	add.s32 	%r46, %r45, %r44;
	st.global.u32 	[%rd25+4], %r46;
	ld.global.nc.u32 	%r47, [%rd26+4];
	add.s32 	%r48, %r47, %r46;
	st.global.u32 	[%rd25+8], %r48;
	ld.global.nc.u32 	%r49, [%rd26+8];
	add.s32 	%r50, %r49, %r48;
	st.global.u32 	[%rd25+12], %r50;
	ld.global.nc.u32 	%r51, [%rd26+12];
	add.s32 	%r52, %r51, %r50;
	st.global.u32 	[%rd25+16], %r52;
	ld.global.nc.u32 	%r53, [%rd26+16];
	add.s32 	%r54, %r53, %r52;
	st.global.u32 	[%rd25+20], %r54;
	ld.global.nc.u32 	%r55, [%rd26+20];
	add.s32 	%r56, %r55, %r54;
	st.global.u32 	[%rd25+24], %r56;
	ld.global.nc.u32 	%r57, [%rd26+24];
	add.s32 	%r58, %r57, %r56;
	st.global.u32 	[%rd25+28], %r58;
	ld.global.nc.u32 	%r59, [%rd26+28];
	add.s32 	%r88, %r59, %r58;
	st.global.u32 	[%rd25+32], %r88;
	add.s32 	%r86, %r86, 16;
	add.s64 	%rd26, %rd26, 64;
	add.s64 	%rd25, %rd25, 64;
	setp.ne.s32 	%p4, %r86, 0;
	@%p4 bra 	$L__BB5_4;
$L__BB5_5:
	setp.eq.s32 	%p5, %r1, 0;
	@%p5 bra 	$L__BB5_14;
	and.b32  	%r10, %r22, 7;
	setp.lt.u32 	%p6, %r1, 8;
	@%p6 bra 	$L__BB5_8;
	mul.wide.u32 	%rd17, %r90, 4;
	add.s64 	%rd18, %rd1, %rd17;
	ld.global.nc.u32 	%r60, [%rd18];
	add.s32 	%r61, %r60, %r88;
	add.s64 	%rd19, %rd2, %rd17;
	st.global.u32 	[%rd19+4], %r61;
	ld.global.nc.u32 	%r62, [%rd18+4];
	add.s32 	%r63, %r62, %r61;
	st.global.u32 	[%rd19+8], %r63;
	ld.global.nc.u32 	%r64, [%rd18+8];
	add.s32 	%r65, %r64, %r63;
	st.global.u32 	[%rd19+12], %r65;
	ld.global.nc.u32 	%r66, [%rd18+12];
	add.s32 	%r67, %r66, %r65;
	st.global.u32 	[%rd19+16], %r67;
	ld.global.nc.u32 	%r68, [%rd18+16];
	add.s32 	%r69, %r68, %r67;
	st.global.u32 	[%rd19+20], %r69;
	ld.global.nc.u32 	%r70, [%rd18+20];
	add.s32 	%r71, %r70, %r69;
	st.global.u32 	[%rd19+24], %r71;
	ld.global.nc.u32 	%r72, [%rd18+24];
	add.s32 	%r73, %r72, %r71;
	st.global.u32 	[%rd19+28], %r73;
	ld.global.nc.u32 	%r74, [%rd18+28];
	add.s32 	%r75, %r74, %r73;
	add.s32 	%r90, %r90, 8;
	st.global.u32 	[%rd19+32], %r75;
$L__BB5_8:
	setp.eq.s32 	%p7, %r10, 0;
	@%p7 bra 	$L__BB5_14;
	and.b32  	%r13, %r22, 3;
	setp.lt.u32 	%p8, %r10, 4;
	@%p8 bra 	$L__BB5_11;
	mul.wide.u32 	%rd20, %r90, 4;
	add.s64 	%rd21, %rd2, %rd20;
	ld.global.u32 	%r76, [%rd21];
	add.s64 	%rd22, %rd1, %rd20;
	ld.global.nc.u32 	%r77, [%rd22];
	add.s32 	%r78, %r77, %r76;
	st.global.u32 	[%rd21+4], %r78;
	ld.global.nc.u32 	%r79, [%rd22+4];
	add.s32 	%r80, %r79, %r78;
	st.global.u32 	[%rd21+8], %r80;
	ld.global.nc.u32 	%r81, [%rd22+8];
	add.s32 	%r82, %r81, %r80;
	st.global.u32 	[%rd21+12], %r82;
	ld.global.nc.u32 	%r83, [%rd22+12];
	add.s32 	%r84, %r83, %r82;
	add.s32 	%r90, %r90, 4;
	st.global.u32 	[%rd21+16], %r84;
$L__BB5_11:
	setp.eq.s32 	%p9, %r13, 0;
	@%p9 bra 	$L__BB5_14;
	mul.wide.u32 	%rd23, %r90, 4;
	add.s64 	%rd24, %rd2, %rd23;
	ld.global.u32 	%r93, [%rd24];
	add.s64 	%rd28, %rd24, 4;
	add.s64 	%rd27, %rd1, %rd23;
	neg.s32 	%r92, %r13;
$L__BB5_13:
	.pragma "nounroll";
	ld.global.nc.u32 	%r85, [%rd27];
	add.s32 	%r93, %r85, %r93;
	st.global.u32 	[%rd28], %r93;
	add.s64 	%rd28, %rd28, 4;
	add.s64 	%rd27, %rd27, 4;
	add.s32 	%r92, %r92, 1;
	setp.ne.s32 	%p10, %r92, 0;
	@%p10 bra 	$L__BB5_13;
$L__BB5_14:
	ret;

}
	// .globl	_Z20zero_counters_kernelPii
.visible .entry _Z20zero_counters_kernelPii(
	.param .u64 .ptr .align 1 _Z20zero_counters_kernelPii_param_0,
	.param .u32 _Z20zero_counters_kernelPii_param_1
)
{
	.reg .pred 	%p<2>;
	.reg .b32 	%r<7>;
	.reg .b64 	%rd<5>;

	ld.param.u64 	%rd1, [_Z20zero_counters_kernelPii_param_0];
	ld.param.u32 	%r2, [_Z20zero_counters_kernelPii_param_1];
	mov.u32 	%r3, %ctaid.x;
	mov.u32 	%r4, %ntid.x;
	mov.u32 	%r5, %tid.x;
	mad.lo.s32 	%r1, %r3, %r4, %r5;
	setp.ge.s32 	%p1, %r1, %r2;
	@%p1 bra 	$L__BB6_2;
	cvta.to.global.u64 	%rd2, %rd1;
	mul.wide.s32 	%rd3, %r1, 4;
	add.s64 	%rd4, %rd2, %rd3;
	mov.b32 	%r6, 0;
	st.global.u32 	[%rd4], %r6;
$L__BB6_2:
	ret;

}


// ===== COMPILED SASS (sm_100) =====

	.target	sm_100

	.elftype	@"ET_EXEC"


//--------------------- .note.nv.tkinfo           --------------------------
	.section	.note.nv.tkinfo,"",@"SHT_NOTE"
	.sectionflags	@"SHF_NOTE_NV_TKINFO"
	.tkinfo
        /*0018*/ 	.word	0x00000002
        /*0030*/ 	.string	""
        /*0030*/ 	.string	"ptxas"
        /*0030*/ 	.string	"Cuda compilation tools, release 13.0, V13.0.88"
        /*0030*/ 	.string	"Build cuda_13.0.r13.0/compiler.36424714_0"
        /*0030*/ 	.string	"-arch sm_100 -m 64 "



//--------------------- .note.nv.cuinfo           --------------------------
	.section	.note.nv.cuinfo,"",@"SHT_NOTE"
	.sectionflags	@"SHF_NOTE_NV_CUINFO"
        /*0018*/ 	.short	0x0002
        /*001a*/ 	.short	0x0064
        /*001c*/ 	.short	0x0082
	.zero		2


//--------------------- .nv.info                  --------------------------
	.section	.nv.info,"",@"SHT_CUDA_INFO"
	.align	4


	//----- nvinfo : EIATTR_REGCOUNT
	.align		4
        /*0000*/ 	.byte	0x04, 0x2f
        /*0002*/ 	.short	(.L_1 - .L_0)
	.align		4
.L_0:
        /*0004*/ 	.word	index@(_Z24build_expert_maps_kernelPKiPKfS0_PiS3_Pfiii)
        /*0008*/ 	.word	0x00000020


	//----- nvinfo : EIATTR_FRAME_SIZE
	.align		4
.L_1:
        /*000c*/ 	.byte	0x04, 0x11
        /*000e*/ 	.short	(.L_3 - .L_2)
	.align		4
.L_2:
        /*0010*/ 	.word	index@(_Z24build_expert_maps_kernelPKiPKfS0_PiS3_Pfiii)
        /*0014*/ 	.word	0x00000000


	//----- nvinfo : EIATTR_REGCOUNT
	.align		4
.L_3:
        /*0018*/ 	.byte	0x04, 0x2f
        /*001a*/ 	.short	(.L_5 - .L_4)
	.align		4
.L_4:
        /*001c*/ 	.word	index@(_Z22gather_features_kernelPK13__nv_bfloat16PKiPS_iiii)
        /*0020*/ 	.word	0x00000016


	//----- nvinfo : EIATTR_FRAME_SIZE
	.align		4
.L_5:
        /*0024*/ 	.byte	0x04, 0x11
        /*0026*/ 	.short	(.L_7 - .L_6)
	.align		4
.L_6:
        /*0028*/ 	.word	index@(_Z22gather_features_kernelPK13__nv_bfloat16PKiPS_iiii)
        /*002c*/ 	.word	0x00000000


	//----- nvinfo : EIATTR_REGCOUNT
	.align		4
.L_7:
        /*0030*/ 	.byte	0x04, 0x2f
        /*0032*/ 	.short	(.L_9 - .L_8)
	.align		4
.L_8:
        /*0034*/ 	.word	index@(_Z19relu_squared_kernelP13__nv_bfloat16i)
        /*0038*/ 	.word	0x0000000a


	//----- nvinfo : EIATTR_FRAME_SIZE
	.align		4
.L_9:
        /*003c*/ 	.byte	0x04, 0x11
        /*003e*/ 	.short	(.L_11 - .L_10)
	.align		4
.L_10:
        /*0040*/ 	.word	index@(_Z19relu_squared_kernelP13__nv_bfloat16i)
        /*0044*/ 	.word	0x00000000


	//----- nvinfo : EIATTR_REGCOUNT
	.align		4
.L_11:
        /*0048*/ 	.byte	0x04, 0x2f
        /*004a*/ 	.short	(.L_13 - .L_12)
	.align		4
.L_12:
        /*004c*/ 	.word	index@(_Z21scatter_output_kernelPK13__nv_bfloat16PKiPKfPS_iiii)
        /*0050*/ 	.word	0x00000016


	//----- nvinfo : EIATTR_FRAME_SIZE
	.align		4
.L_13:
        /*0054*/ 	.byte	0x04, 0x11
        /*0056*/ 	.short	(.L_15 - .L_14)
	.align		4
.L_14:
        /*0058*/ 	.word	index@(_Z21scatter_output_kernelPK13__nv_bfloat16PKiPKfPS_iiii)
        /*005c*/ 	.word	0x00000000


	//----- nvinfo : EIATTR_REGCOUNT
	.align		4
.L_15:
        /*0060*/ 	.byte	0x04, 0x2f
        /*0062*/ 	.short	(.L_17 - .L_16)
	.align		4
.L_16:
        /*0064*/ 	.word	index@(_Z26count_expert_tokens_kernelPKiPiiii)
        /*0068*/ 	.word	0x00000020


	//----- nvinfo : EIATTR_FRAME_SIZE
	.align		4
.L_17:
        /*006c*/ 	.byte	0x04, 0x11
        /*006e*/ 	.short	(.L_19 - .L_18)
	.align		4
.L_18:
        /*0070*/ 	.word	index@(_Z26count_expert_tokens_kernelPKiPiiii)
        /*0074*/ 	.word	0x00000000


	//----- nvinfo : EIATTR_REGCOUNT
	.align		4
.L_19:
        /*0078*/ 	.byte	0x04, 0x2f
        /*007a*/ 	.short	(.L_21 - .L_20)
	.align		4
.L_20:
        /*007c*/ 	.word	index@(_Z17prefix_sum_kernelPKiPii)
        /*0080*/ 	.word	0x00000020


	//----- nvinfo : EIATTR_FRAME_SIZE
	.align		4
.L_21:
        /*0084*/ 	.byte	0x04, 0x11
        /*0086*/ 	.short	(.L_23 - .L_22)
	.align		4
.L_22:
        /*0088*/ 	.word	index@(_Z17prefix_sum_kernelPKiPii)
        /*008c*/ 	.word	0x00000000


	//----- nvinfo : EIATTR_REGCOUNT
	.align		4
.L_23:
        /*0090*/ 	.byte	0x04, 0x2f
        /*0092*/ 	.short	(.L_25 - .L_24)
	.align		4
.L_24:
        /*0094*/ 	.word	index@(_Z20zero_counters_kernelPii)
        /*0098*/ 	.word	0x00000008


	//----- nvinfo : EIATTR_FRAME_SIZE
	.align		4
.L_25:
        /*009c*/ 	.byte	0x04, 0x11
        /*009e*/ 	.short	(.L_27 - .L_26)
	.align		4
.L_26:
        /*00a0*/ 	.word	index@(_Z20zero_counters_kernelPii)
        /*00a4*/ 	.word	0x00000000


	//----- nvinfo : EIATTR_MIN_STACK_SIZE
	.align		4
.L_27:
        /*00a8*/ 	.byte	0x04, 0x12
        /*00aa*/ 	.short	(.L_29 - .L_28)
	.align		4
.L_28:
        /*00ac*/ 	.word	index@(_Z20zero_counters_kernelPii)
        /*00b0*/ 	.word	0x00000000


	//----- nvinfo : EIATTR_MIN_STACK_SIZE
	.align		4
.L_29:
        /*00b4*/ 	.byte	0x04, 0x12
        /*00b6*/ 	.short	(.L_31 - .L_30)
	.align		4
.L_30:
        /*00b8*/ 	.word	index@(_Z17prefix_sum_kernelPKiPii)
        /*00bc*/ 	.word	0x00000000


	//----- nvinfo : EIATTR_MIN_STACK_SIZE
	.align		4
.L_31:
        /*00c0*/ 	.byte	0x04, 0x12
        /*00c2*/ 	.short	(.L_33 - .L_32)
	.align		4
.L_32:
        /*00c4*/ 	.word	index@(_Z26count_expert_tokens_kernelPKiPiiii)
        /*00c8*/ 	.word	0x00000000


	//----- nvinfo : EIATTR_MIN_STACK_SIZE
	.align		4
.L_33:
        /*00cc*/ 	.byte	0x04, 0x12
        /*00ce*/ 	.short	(.L_35 - .L_34)
	.align		4
.L_34:
        /*00d0*/ 	.word	index@(_Z21scatter_output_kernelPK13__nv_bfloat16PKiPKfPS_iiii)
        /*00d4*/ 	.word	0x00000000


	//----- nvinfo : EIATTR_MIN_STACK_SIZE
	.align		4
.L_35:
        /*00d8*/ 	.byte	0x04, 0x12
        /*00da*/ 	.short	(.L_37 - .L_36)
	.align		4
.L_36:
        /*00dc*/ 	.word	index@(_Z19relu_squared_kernelP13__nv_bfloat16i)
        /*00e0*/ 	.word	0x00000000


	//----- nvinfo : EIATTR_MIN_STACK_SIZE
	.align		4
.L_37:
        /*00e4*/ 	.byte	0x04, 0x12
        /*00e6*/ 	.short	(.L_39 - .L_38)
	.align		4
.L_38:
        /*00e8*/ 	.word	index@(_Z22gather_features_kernelPK13__nv_bfloat16PKiPS_iiii)
        /*00ec*/ 	.word	0x00000000


	//----- nvinfo : EIATTR_MIN_STACK_SIZE
	.align		4
.L_39:
        /*00f0*/ 	.byte	0x04, 0x12
        /*00f2*/ 	.short	(.L_41 - .L_40)
	.align		4
.L_40:
        /*00f4*/ 	.word	index@(_Z24build_expert_maps_kernelPKiPKfS0_PiS3_Pfiii)
        /*00f8*/ 	.word	0x00000000
.L_41:


//--------------------- .nv.compat                --------------------------
	.section	.nv.compat,"",@"SHT_CUDA_COMPAT_INFO"
	.align	4
        /*0000*/ 	.byte	0x02, 0x09, 0x00, 0x00, 0x02, 0x02, 0x01, 0x00, 0x02, 0x05, 0x05, 0x00, 0x03, 0x07, 0x01, 0x01
        /*0010*/ 	.byte	0x02, 0x03, 0x00, 0x00, 0x02, 0x06, 0x01, 0x00, 0x04, 0x0b, 0x08, 0x00, 0x09, 0x00, 0x00, 0x00
        /*0020*/ 	.byte	0x00, 0x00, 0x00, 0x00


//--------------------- .nv.info._Z20zero_counters_kernelPii --------------------------
	.section	.nv.info._Z20zero_counters_kernelPii,"",@"SHT_CUDA_INFO"
	.sectionflags	@""
	.align	4


	//----- nvinfo : EIATTR_CUDA_API_VERSION
	.align		4
        /*0000*/ 	.byte	0x04, 0x37
        /*0002*/ 	.short	(.L_43 - .L_42)
.L_42:
        /*0004*/ 	.word	0x00000082


	//----- nvinfo : EIATTR_KPARAM_INFO
	.align		4
.L_43:
        /*0008*/ 	.byte	0x04, 0x17
        /*000a*/ 	.short	(.L_45 - .L_44)
.L_44:
        /*000c*/ 	.word	0x00000000
        /*0010*/ 	.short	0x0001
        /*0012*/ 	.short	0x0008
        /*0014*/ 	.byte	0x00, 0xf0, 0x11, 0x00


	//----- nvinfo : EIATTR_KPARAM_INFO
	.align		4
.L_45:
        /*0018*/ 	.byte	0x04, 0x17
        /*001a*/ 	.short	(.L_47 - .L_46)
.L_46:
        /*001c*/ 	.word	0x00000000
        /*0020*/ 	.short	0x0000
        /*0022*/ 	.short	0x0000
        /*0024*/ 	.byte	0x00, 0xf5, 0x21, 0x00


	//----- nvinfo : EIATTR_SPARSE_MMA_MASK
	.align		4
.L_47:
        /*0028*/ 	.byte	0x03, 0x50
        /*002a*/ 	.short	0x0000


	//----- nvinfo : EIATTR_MAXREG_COUNT
	.align		4
        /*002c*/ 	.byte	0x03, 0x1b
        /*002e*/ 	.short	0x00ff


	//----- nvinfo : EIATTR_MERCURY_ISA_VERSION
	.align		4
        /*0030*/ 	.byte	0x03, 0x5f
        /*0032*/ 	.short	0x0101


	//----- nvinfo : EIATTR_VRC_CTA_INIT_COUNT
	.align		4
        /*0034*/ 	.byte	0x02, 0x4a
	.zero		1
	.zero		1


	//----- nvinfo : EIATTR_EXIT_INSTR_OFFSETS
	.align		4
        /*0038*/ 	.byte	0x04, 0x1c
        /*003a*/ 	.short	(.L_49 - .L_48)


	//   ....[0]....
.L_48:
        /*003c*/ 	.word	0x00000070


	//   ....[1]....
        /*0040*/ 	.word	0x000000c0


	//----- nvinfo : EIATTR_CBANK_PARAM_SIZE
	.align		4
.L_49:
        /*0044*/ 	.byte	0x03, 0x19
        /*0046*/ 	.short	0x000c


	//----- nvinfo : EIATTR_PARAM_CBANK
	.align		4
        /*0048*/ 	.byte	0x04, 0x0a
        /*004a*/ 	.short	(.L_51 - .L_50)
	.align		4
.L_50:
        /*004c*/ 	.word	index@(.nv.constant0._Z20zero_counters_kernelPii)
        /*0050*/ 	.short	0x0380
        /*0052*/ 	.short	0x000c


	//----- nvinfo : EIATTR_SW_WAR
	.align		4
.L_51:
        /*0054*/ 	.byte	0x04, 0x36
        /*0056*/ 	.short	(.L_53 - .L_52)
.L_52:
        /*0058*/ 	.word	0x00000008
.L_53:


//--------------------- .nv.info._Z17prefix_sum_kernelPKiPii --------------------------
	.section	.nv.info._Z17prefix_sum_kernelPKiPii,"",@"SHT_CUDA_INFO"
	.sectionflags	@""
	.align	4


	//----- nvinfo : EIATTR_CUDA_API_VERSION
	.align		4
        /*0000*/ 	.byte	0x04, 0x37
        /*0002*/ 	.short	(.L_55 - .L_54)
.L_54:
        /*0004*/ 	.word	0x00000082


	//----- nvinfo : EIATTR_KPARAM_INFO
	.align		4
.L_55:
        /*0008*/ 	.byte	0x04, 0x17
        /*000a*/ 	.short	(.L_57 - .L_56)
.L_56:
        /*000c*/ 	.word	0x00000000
        /*0010*/ 	.short	0x0002
        /*0012*/ 	.short	0x0010
        /*0014*/ 	.byte	0x00, 0xf0, 0x11, 0x00


	//----- nvinfo : EIATTR_KPARAM_INFO
	.align		4
.L_57:
        /*0018*/ 	.byte	0x04, 0x17
        /*001a*/ 	.short	(.L_59 - .L_58)
.L_58:
        /*001c*/ 	.word	0x00000000
        /*0020*/ 	.short	0x0001
        /*0022*/ 	.short	0x0008
        /*0024*/ 	.byte	0x00, 0xf5, 0x21, 0x00


	//----- nvinfo : EIATTR_KPARAM_INFO
	.align		4
.L_59:
        /*0028*/ 	.byte	0x04, 0x17
        /*002a*/ 	.short	(.L_61 - .L_60)
.L_60:
        /*002c*/ 	.word	0x00000000
        /*0030*/ 	.short	0x0000
        /*0032*/ 	.short	0x0000
        /*0034*/ 	.byte	0x00, 0xf5, 0x21, 0x00


	//----- nvinfo : EIATTR_SPARSE_MMA_MASK
	.align		4
.L_61:
        /*0038*/ 	.byte	0x03, 0x50
        /*003a*/ 	.short	0x0000


	//----- nvinfo : EIATTR_MAXREG_COUNT
	.align		4
        /*003c*/ 	.byte	0x03, 0x1b
        /*003e*/ 	.short	0x00ff


	//----- nvinfo : EIATTR_MERCURY_ISA_VERSION
	.align		4
        /*0040*/ 	.byte	0x03, 0x5f
        /*0042*/ 	.short	0x0101


	//----- nvinfo : EIATTR_VRC_CTA_INIT_COUNT
	.align		4
        /*0044*/ 	.byte	0x02, 0x4a
	.zero		1
	.zero		1


	//----- nvinfo : EIATTR_EXIT_INSTR_OFFSETS
	.align		4
        /*0048*/ 	.byte	0x04, 0x1c
        /*004a*/ 	.short	(.L_63 - .L_62)


	//   ....[0]....
.L_62:
        /*004c*/ 	.word	0x00000040


	//   ....[1]....
        /*0050*/ 	.word	0x000000a0


	//   ....[2]....
        /*0054*/ 	.word	0x00000560


	//   ....[3]....
        /*0058*/ 	.word	0x00000780


	//   ....[4]....
        /*005c*/ 	.word	0x000008f0


	//   ....[5]....
        /*0060*/ 	.word	0x00000a60


	//----- nvinfo : EIATTR_CBANK_PARAM_SIZE
	.align		4
.L_63:
        /*0064*/ 	.byte	0x03, 0x19
        /*0066*/ 	.short	0x0014


	//----- nvinfo : EIATTR_PARAM_CBANK
	.align		4
        /*0068*/ 	.byte	0x04, 0x0a
        /*006a*/ 	.short	(.L_65 - .L_64)
	.align		4
.L_64:
        /*006c*/ 	.word	index@(.nv.constant0._Z17prefix_sum_kernelPKiPii)
        /*0070*/ 	.short	0x0380
        /*0072*/ 	.short	0x0014


	//----- nvinfo : EIATTR_SW_WAR
	.align		4
.L_65:
        /*0074*/ 	.byte	0x04, 0x36
        /*0076*/ 	.short	(.L_67 - .L_66)
.L_66:
        /*0078*/ 	.word	0x00000008
.L_67:


//--------------------- .nv.info._Z26count_expert_tokens_kernelPKiPiiii --------------------------
	.section	.nv.info._Z26count_expert_tokens_kernelPKiPiiii,"",@"SHT_CUDA_INFO"
	.sectionflags	@""
	.align	4


	//----- nvinfo : EIATTR_CUDA_API_VERSION
	.align		4
        /*0000*/ 	.byte	0x04, 0x37
        /*0002*/ 	.short	(.L_69 - .L_68)
.L_68:
        /*0004*/ 	.word	0x00000082


	//----- nvinfo : EIATTR_KPARAM_INFO
	.align		4
.L_69:
        /*0008*/ 	.byte	0x04, 0x17
        /*000a*/ 	.short	(.L_71 - .L_70)
.L_70:
        /*000c*/ 	.word	0x00000000
        /*0010*/ 	.short	0x0004
        /*0012*/ 	.short	0x0018
        /*0014*/ 	.byte	0x00, 0xf0, 0x11, 0x00


	//----- nvinfo : EIATTR_KPARAM_INFO
	.align		4
.L_71:
        /*0018*/ 	.byte	0x04, 0x17
        /*001a*/ 	.short	(.L_73 - .L_72)
.L_72:
        /*001c*/ 	.word	0x00000000
        /*0020*/ 	.short	0x0003
        /*0022*/ 	.short	0x0014
        /*0024*/ 	.byte	0x00, 0xf0, 0x11, 0x00


	//----- nvinfo : EIATTR_KPARAM_INFO
	.align		4
.L_73:
        /*0028*/ 	.byte	0x04, 0x17
        /*002a*/ 	.short	(.L_75 - .L_74)
.L_74:
        /*002c*/ 	.word	0x00000000
        /*0030*/ 	.short	0x0002
        /*0032*/ 	.short	0x0010
        /*0034*/ 	.byte	0x00, 0xf0, 0x11, 0x00


	//----- nvinfo : EIATTR_KPARAM_INFO
	.align		4
.L_75:
        /*0038*/ 	.byte	0x04, 0x17
        /*003a*/ 	.short	(.L_77 - .L_76)
.L_76:
        /*003c*/ 	.word	0x00000000
        /*0040*/ 	.short	0x0001
        /*0042*/ 	.short	0x0008
        /*0044*/ 	.byte	0x00, 0xf5, 0x21, 0x00


	//----- nvinfo : EIATTR_KPARAM_INFO
	.align		4
.L_77:
        /*0048*/ 	.byte	0x04, 0x17
        /*004a*/ 	.short	(.L_79 - .L_78)
.L_78:
        /*004c*/ 	.word	0x00000000
        /*0050*/ 	.short	0x0000
        /*0052*/ 	.short	0x0000
        /*0054*/ 	.byte	0x00, 0xf5, 0x21, 0x00


	//----- nvinfo : EIATTR_SPARSE_MMA_MASK
	.align		4
.L_79:
        /*0058*/ 	.byte	0x03, 0x50
        /*005a*/ 	.short	0x0000


	//----- nvinfo : EIATTR_MAXREG_COUNT
	.align		4
        /*005c*/ 	.byte	0x03, 0x1b
        /*005e*/ 	.short	0x00ff


	//----- nvinfo : EIATTR_NUM_BARRIERS
	.align		4
        /*0060*/ 	.byte	0x02, 0x4c
        /*0062*/ 	.byte	0x01
	.zero		1


	//----- nvinfo : EIATTR_MERCURY_ISA_VERSION
	.align		4
        /*0064*/ 	.byte	0x03, 0x5f
        /*0066*/ 	.short	0x0101


	//----- nvinfo : EIATTR_VRC_CTA_INIT_COUNT
	.align		4
        /*0068*/ 	.byte	0x02, 0x4a
	.zero		1
	.zero		1


	//----- nvinfo : EIATTR_EXIT_INSTR_OFFSETS
	.align		4
        /*006c*/ 	.byte	0x04, 0x1c
        /*006e*/ 	.short	(.L_81 - .L_80)


	//   ....[0]....
.L_80:
        /*0070*/ 	.word	0x00000fa0


	//   ....[1]....
        /*0074*/ 	.word	0x000010b0


	//----- nvinfo : EIATTR_CRS_STACK_SIZE
	.align		4
.L_81:
        /*0078*/ 	.byte	0x04, 0x1e
        /*007a*/ 	.short	(.L_83 - .L_82)
.L_82:
        /*007c*/ 	.word	0x00000000


	//----- nvinfo : EIATTR_CBANK_PARAM_SIZE
	.align		4
.L_83:
        /*0080*/ 	.byte	0x03, 0x19
        /*0082*/ 	.short	0x001c


	//----- nvinfo : EIATTR_PARAM_CBANK
	.align		4
        /*0084*/ 	.byte	0x04, 0x0a
        /*0086*/ 	.short	(.L_85 - .L_84)
	.align		4
.L_84:
        /*0088*/ 	.word	index@(.nv.constant0._Z26count_expert_tokens_kernelPKiPiiii)
        /*008c*/ 	.short	0x0380
        /*008e*/ 	.short	0x001c


	//----- nvinfo : EIATTR_SW_WAR
	.align		4
.L_85:
        /*0090*/ 	.byte	0x04, 0x36
        /*0092*/ 	.short	(.L_87 - .L_86)
.L_86:
        /*0094*/ 	.word	0x00000008
.L_87:


//--------------------- .nv.info._Z21scatter_output_kernelPK13__nv_bfloat16PKiPKfPS_iiii --------------------------
	.section	.nv.info._Z21scatter_output_kernelPK13__nv_bfloat16PKiPKfPS_iiii,"",@"SHT_CUDA_INFO"
	.sectionflags	@""
	.align	4


	//----- nvinfo : EIATTR_CUDA_API_VERSION
	.align		4
        /*0000*/ 	.byte	0x04, 0x37
        /*0002*/ 	.short	(.L_89 - .L_88)
.L_88:
        /*0004*/ 	.word	0x00000082


	//----- nvinfo : EIATTR_KPARAM_INFO
	.align		4
.L_89:
        /*0008*/ 	.byte	0x04, 0x17
        /*000a*/ 	.short	(.L_91 - .L_90)
.L_90:
        /*000c*/ 	.word	0x00000000
        /*0010*/ 	.short	0x0007
        /*0012*/ 	.short	0x002c
        /*0014*/ 	.byte	0x00, 0xf0, 0x11, 0x00


	//----- nvinfo : EIATTR_KPARAM_INFO
	.align		4
.L_91:
        /*0018*/ 	.byte	0x04, 0x17
        /*001a*/ 	.short	(.L_93 - .L_92)
.L_92:
        /*001c*/ 	.word	0x00000000
        /*0020*/ 	.short	0x0006
        /*0022*/ 	.short	0x0028
        /*0024*/ 	.byte	0x00, 0xf0, 0x11, 0x00


	//----- nvinfo : EIATTR_KPARAM_INFO
	.align		4
.L_93:
        /*0028*/ 	.byte	0x04, 0x17
        /*002a*/ 	.short	(.L_95 - .L_94)
.L_94:
        /*002c*/ 	.word	0x00000000
        /*0030*/ 	.short	0x0005
        /*0032*/ 	.short	0x0024
        /*0034*/ 	.byte	0x00, 0xf0, 0x11, 0x00


	//----- nvinfo : EIATTR_KPARAM_INFO
	.align		4
.L_95:
        /*0038*/ 	.byte	0x04, 0x17
        /*003a*/ 	.short	(.L_97 - .L_96)
.L_96:
        /*003c*/ 	.word	0x00000000
        /*0040*/ 	.short	0x0004
        /*0042*/ 	.short	0x0020
        /*0044*/ 	.byte	0x00, 0xf0, 0x11, 0x00


	//----- nvinfo : EIATTR_KPARAM_INFO
	.align		4
.L_97:
        /*0048*/ 	.byte	0x04, 0x17
        /*004a*/ 	.short	(.L_99 - .L_98)
.L_98:
        /*004c*/ 	.word	0x00000000
        /*0050*/ 	.short	0x0003
        /*0052*/ 	.short	0x0018
        /*0054*/ 	.byte	0x00, 0xf5, 0x21, 0x00


	//----- nvinfo : EIATTR_KPARAM_INFO
	.align		4
.L_99:
        /*0058*/ 	.byte	0x04, 0x17
        /*005a*/ 	.short	(.L_101 - .L_100)
.L_100:
        /*005c*/ 	.word	0x00000000
        /*0060*/ 	.short	0x0002
        /*0062*/ 	.short	0x0010
        /*0064*/ 	.byte	0x00, 0xf5, 0x21, 0x00


	//----- nvinfo : EIATTR_KPARAM_INFO
	.align		4
.L_101:
        /*0068*/ 	.byte	0x04, 0x17
        /*006a*/ 	.short	(.L_103 - .L_102)
.L_102:
        /*006c*/ 	.word	0x00000000
        /*0070*/ 	.short	0x0001
        /*0072*/ 	.short	0x0008
        /*0074*/ 	.byte	0x00, 0xf5, 0x21, 0x00


	//----- nvinfo : EIATTR_KPARAM_INFO
	.align		4
.L_103:
        /*0078*/ 	.byte	0x04, 0x17
        /*007a*/ 	.short	(.L_105 - .L_104)
.L_104:
        /*007c*/ 	.word	0x00000000
        /*0080*/ 	.short	0x0000
        /*0082*/ 	.short	0x0000
        /*0084*/ 	.byte	0x00, 0xf5, 0x21, 0x00


	//----- nvinfo : EIATTR_SPARSE_MMA_MASK
	.align		4
.L_105:
        /*0088*/ 	.byte	0x03, 0x50
        /*008a*/ 	.short	0x0000


	//----- nvinfo : EIATTR_MAXREG_COUNT
	.align		4
        /*008c*/ 	.byte	0x03, 0x1b
        /*008e*/ 	.short	0x00ff


	//----- nvinfo : EIATTR_MERCURY_ISA_VERSION
	.align		4
        /*0090*/ 	.byte	0x03, 0x5f
        /*0092*/ 	.short	0x0101


	//----- nvinfo : EIATTR_VRC_CTA_INIT_COUNT
	.align		4
        /*0094*/ 	.byte	0x02, 0x4a
	.zero		1
	.zero		1


	//----- nvinfo : EIATTR_ATOM16_EMUL_INSTR_REG_MAP
	.align		4
        /*0098*/ 	.byte	0x04, 0x2e
        /*009a*/ 	.short	(.L_107 - .L_106)


	//   ....[0]....
.L_106:
        /*009c*/ 	.word	0x00000460
        /*00a0*/ 	.short	0x0006
        /*00a2*/ 	.short	0x0000


	//   ....[1]....
        /*00a4*/ 	.word	0x00000560
        /*00a8*/ 	.short	0x0006
        /*00aa*/ 	.short	0x0000


	//----- nvinfo : EIATTR_EXIT_INSTR_OFFSETS
	.align		4
.L_107:
        /*00ac*/ 	.byte	0x04, 0x1c
        /*00ae*/ 	.short	(.L_109 - .L_108)


	//   ....[0]....
.L_108:
        /*00b0*/ 	.word	0x00000090


	//   ....[1]....
        /*00b4*/ 	.word	0x000005e0


	//----- nvinfo : EIATTR_CRS_STACK_SIZE
	.align		4
.L_109:
        /*00b8*/ 	.byte	0x04, 0x1e
        /*00ba*/ 	.short	(.L_111 - .L_110)
.L_110:
        /*00bc*/ 	.word	0x00000000


	//----- nvinfo : EIATTR_CBANK_PARAM_SIZE
	.align		4
.L_111:
        /*00c0*/ 	.byte	0x03, 0x19
        /*00c2*/ 	.short	0x0030


	//----- nvinfo : EIATTR_PARAM_CBANK
	.align		4
        /*00c4*/ 	.byte	0x04, 0x0a
        /*00c6*/ 	.short	(.L_113 - .L_112)
	.align		4
.L_112:
        /*00c8*/ 	.word	index@(.nv.constant0._Z21scatter_output_kernelPK13__nv_bfloat16PKiPKfPS_iiii)
        /*00cc*/ 	.short	0x0380
        /*00ce*/ 	.short	0x0030


	//----- nvinfo : EIATTR_SW_WAR
	.align		4
.L_113:
        /*00d0*/ 	.byte	0x04, 0x36
        /*00d2*/ 	.short	(.L_115 - .L_114)
.L_114:
        /*00d4*/ 	.word	0x00000008
.L_115:


//--------------------- .nv.info._Z19relu_squared_kernelP13__nv_bfloat16i --------------------------
	.section	.nv.info._Z19relu_squared_kernelP13__nv_bfloat16i,"",@"SHT_CUDA_INFO"
	.sectionflags	@""
	.align	4


	//----- nvinfo : EIATTR_CUDA_API_VERSION
	.align		4
        /*0000*/ 	.byte	0x04, 0x37
        /*0002*/ 	.short	(.L_117 - .L_116)
.L_116:
        /*0004*/ 	.word	0x00000082


	//----- nvinfo : EIATTR_KPARAM_INFO
	.align		4
.L_117:
        /*0008*/ 	.byte	0x04, 0x17
        /*000a*/ 	.short	(.L_119 - .L_118)
.L_118:
        /*000c*/ 	.word	0x00000000
        /*0010*/ 	.short	0x0001
        /*0012*/ 	.short	0x0008
        /*0014*/ 	.byte	0x00, 0xf0, 0x11, 0x00


	//----- nvinfo : EIATTR_KPARAM_INFO
	.align		4
.L_119:
        /*0018*/ 	.byte	0x04, 0x17
        /*001a*/ 	.short	(.L_121 - .L_120)
.L_120:
        /*001c*/ 	.word	0x00000000
        /*0020*/ 	.short	0x0000
        /*0022*/ 	.short	0x0000
        /*0024*/ 	.byte	0x00, 0xf5, 0x21, 0x00


	//----- nvinfo : EIATTR_SPARSE_MMA_MASK
	.align		4
.L_121:
        /*0028*/ 	.byte	0x03, 0x50
        /*002a*/ 	.short	0x0000


	//----- nvinfo : EIATTR_MAXREG_COUNT
	.align		4
        /*002c*/ 	.byte	0x03, 0x1b
        /*002e*/ 	.short	0x00ff


	//----- nvinfo : EIATTR_MERCURY_ISA_VERSION
	.align		4
        /*0030*/ 	.byte	0x03, 0x5f
        /*0032*/ 	.short	0x0101


	//----- nvinfo : EIATTR_VRC_CTA_INIT_COUNT
	.align		4
        /*0034*/ 	.byte	0x02, 0x4a
	.zero		1
	.zero		1


	//----- nvinfo : EIATTR_EXIT_INSTR_OFFSETS
	.align		4
        /*0038*/ 	.byte	0x04, 0x1c
        /*003a*/ 	.short	(.L_123 - .L_122)


	//   ....[0]....
.L_122:
        /*003c*/ 	.word	0x00000070


	//   ....[1]....
        /*0040*/ 	.word	0x00000160


	//----- nvinfo : EIATTR_CRS_STACK_SIZE
	.align		4
.L_123:
        /*0044*/ 	.byte	0x04, 0x1e
        /*0046*/ 	.short	(.L_125 - .L_124)
.L_124:
        /*0048*/ 	.word	0x00000000


	//----- nvinfo : EIATTR_CBANK_PARAM_SIZE
	.align		4
.L_125:
        /*004c*/ 	.byte	0x03, 0x19
        /*004e*/ 	.short	0x000c


	//----- nvinfo : EIATTR_PARAM_CBANK
	.align		4
        /*0050*/ 	.byte	0x04, 0x0a
        /*0052*/ 	.short	(.L_127 - .L_126)
	.align		4
.L_126:
        /*0054*/ 	.word	index@(.nv.constant0._Z19relu_squared_kernelP13__nv_bfloat16i)
        /*0058*/ 	.short	0x0380
        /*005a*/ 	.short	0x000c


	//----- nvinfo : EIATTR_SW_WAR
	.align		4
.L_127:
        /*005c*/ 	.byte	0x04, 0x36
        /*005e*/ 	.short	(.L_129 - .L_128)
.L_128:
        /*0060*/ 	.word	0x00000008
.L_129:


//--------------------- .nv.info._Z22gather_features_kernelPK13__nv_bfloat16PKiPS_iiii --------------------------
	.section	.nv.info._Z22gather_features_kernelPK13__nv_bfloat16PKiPS_iiii,"",@"SHT_CUDA_INFO"
	.sectionflags	@""
	.align	4


	//----- nvinfo : EIATTR_CUDA_API_VERSION
	.align		4
        /*0000*/ 	.byte	0x04, 0x37
        /*0002*/ 	.short	(.L_131 - .L_130)
.L_130:
        /*0004*/ 	.word	0x00000082


	//----- nvinfo : EIATTR_KPARAM_INFO
	.align		4
.L_131:
        /*0008*/ 	.byte	0x04, 0x17
        /*000a*/ 	.short	(.L_133 - .L_132)
.L_132:
        /*000c*/ 	.word	0x00000000
        /*0010*/ 	.short	0x0006
        /*0012*/ 	.short	0x0024
        /*0014*/ 	.byte	0x00, 0xf0, 0x11, 0x00


	//----- nvinfo : EIATTR_KPARAM_INFO
	.align		4
.L_133:
        /*0018*/ 	.byte	0x04, 0x17
        /*001a*/ 	.short	(.L_135 - .L_134)
.L_134:
        /*001c*/ 	.word	0x00000000
        /*0020*/ 	.short	0x0005
        /*0022*/ 	.short	0x0020
        /*0024*/ 	.byte	0x00, 0xf0, 0x11, 0x00


	//----- nvinfo : EIATTR_KPARAM_INFO
	.align		4
.L_135:
        /*0028*/ 	.byte	0x04, 0x17
        /*002a*/ 	.short	(.L_137 - .L_136)
.L_136:
        /*002c*/ 	.word	0x00000000
        /*0030*/ 	.short	0x0004
        /*0032*/ 	.short	0x001c
        /*0034*/ 	.byte	0x00, 0xf0, 0x11, 0x00


	//----- nvinfo : EIATTR_KPARAM_INFO
	.align		4
.L_137:
        /*0038*/ 	.byte	0x04, 0x17
        /*003a*/ 	.short	(.L_139 - .L_138)
.L_138:
        /*003c*/ 	.word	0x00000000
        /*0040*/ 	.short	0x0003
        /*0042*/ 	.short	0x0018
        /*0044*/ 	.byte	0x00, 0xf0, 0x11, 0x00


	//----- nvinfo : EIATTR_KPARAM_INFO
	.align		4
.L_139:
        /*0048*/ 	.byte	0x04, 0x17
        /*004a*/ 	.short	(.L_141 - .L_140)
.L_140:
        /*004c*/ 	.word	0x00000000
        /*0050*/ 	.short	0x0002
        /*0052*/ 	.short	0x0010
        /*0054*/ 	.byte	0x00, 0xf5, 0x21, 0x00


	//----- nvinfo : EIATTR_KPARAM_INFO
	.align		4
.L_141:
        /*0058*/ 	.byte	0x04, 0x17
        /*005a*/ 	.short	(.L_143 - .L_142)
.L_142:
        /*005c*/ 	.word	0x00000000
        /*0060*/ 	.short	0x0001
        /*0062*/ 	.short	0x0008
        /*0064*/ 	.byte	0x00, 0xf5, 0x21, 0x00


	//----- nvinfo : EIATTR_KPARAM_INFO
	.align		4
.L_143:
        /*0068*/ 	.byte	0x04, 0x17
        /*006a*/ 	.short	(.L_145 - .L_144)
.L_144:
        /*006c*/ 	.word	0x00000000
        /*0070*/ 	.short	0x0000
        /*0072*/ 	.short	0x0000
        /*0074*/ 	.byte	0x00, 0xf5, 0x21, 0x00


	//----- nvinfo : EIATTR_SPARSE_MMA_MASK
	.align		4
.L_145:
        /*0078*/ 	.byte	0x03, 0x50
        /*007a*/ 	.short	0x0000


	//----- nvinfo : EIATTR_MAXREG_COUNT
	.align		4
        /*007c*/ 	.byte	0x03, 0x1b
        /*007e*/ 	.short	0x00ff


	//----- nvinfo : EIATTR_MERCURY_ISA_VERSION
	.align		4
        /*0080*/ 	.byte	0x03, 0x5f
        /*0082*/ 	.short	0x0101


	//----- nvinfo : EIATTR_VRC_CTA_INIT_COUNT
	.align		4
        /*0084*/ 	.byte	0x02, 0x4a
	.zero		1
	.zero		1


	//----- nvinfo : EIATTR_EXIT_INSTR_OFFSETS
	.align		4
        /*0088*/ 	.byte	0x04, 0x1c
        /*008a*/ 	.short	(.L_147 - .L_146)


	//   ....[0]....
.L_146:
        /*008c*/ 	.word	0x00000090


	//   ....[1]....
        /*0090*/ 	.word	0x000004f0


	//----- nvinfo : EIATTR_CRS_STACK_SIZE
	.align		4
.L_147:
        /*0094*/ 	.byte	0x04, 0x1e
        /*0096*/ 	.short	(.L_149 - .L_148)
.L_148:
        /*0098*/ 	.word	0x00000000


	//----- nvinfo : EIATTR_CBANK_PARAM_SIZE
	.align		4
.L_149:
        /*009c*/ 	.byte	0x03, 0x19
        /*009e*/ 	.short	0x0028


	//----- nvinfo : EIATTR_PARAM_CBANK
	.align		4
        /*00a0*/ 	.byte	0x04, 0x0a
        /*00a2*/ 	.short	(.L_151 - .L_150)
	.align		4
.L_150:
        /*00a4*/ 	.word	index@(.nv.constant0._Z22gather_features_kernelPK13__nv_bfloat16PKiPS_iiii)
        /*00a8*/ 	.short	0x0380
        /*00aa*/ 	.short	0x0028


	//----- nvinfo : EIATTR_SW_WAR
	.align		4
.L_151:
        /*00ac*/ 	.byte	0x04, 0x36
        /*00ae*/ 	.short	(.L_153 - .L_152)
.L_152:
        /*00b0*/ 	.word	0x00000008
.L_153:


//--------------------- .nv.info._Z24build_expert_maps_kernelPKiPKfS0_PiS3_Pfiii --------------------------
	.section	.nv.info._Z24build_expert_maps_kernelPKiPKfS0_PiS3_Pfiii,"",@"SHT_CUDA_INFO"
	.sectionflags	@""
	.align	4


	//----- nvinfo : EIATTR_CUDA_API_VERSION
	.align		4
        /*0000*/ 	.byte	0x04, 0x37
        /*0002*/ 	.short	(.L_155 - .L_154)
.L_154:
        /*0004*/ 	.word	0x00000082


	//----- nvinfo : EIATTR_KPARAM_INFO
	.align		4
.L_155:
        /*0008*/ 	.byte	0x04, 0x17
        /*000a*/ 	.short	(.L_157 - .L_156)
.L_156:
        /*000c*/ 	.word	0x00000000
        /*0010*/ 	.short	0x0008
        /*0012*/ 	.short	0x0038
        /*0014*/ 	.byte	0x00, 0xf0, 0x11, 0x00


	//----- nvinfo : EIATTR_KPARAM_INFO
	.align		4
.L_157:
        /*0018*/ 	.byte	0x04, 0x17
        /*001a*/ 	.short	(.L_159 - .L_158)
.L_158:
        /*001c*/ 	.word	0x00000000
        /*0020*/ 	.short	0x0007
        /*0022*/ 	.short	0x0034
        /*0024*/ 	.byte	0x00, 0xf0, 0x11, 0x00


	//----- nvinfo : EIATTR_KPARAM_INFO
	.align		4
.L_159:
        /*0028*/ 	.byte	0x04, 0x17
        /*002a*/ 	.short	(.L_161 - .L_160)
.L_160:
        /*002c*/ 	.word	0x00000000
        /*0030*/ 	.short	0x0006
        /*0032*/ 	.short	0x0030
        /*0034*/ 	.byte	0x00, 0xf0, 0x11, 0x00


	//----- nvinfo : EIATTR_KPARAM_INFO
	.align		4
.L_161:
        /*0038*/ 	.byte	0x04, 0x17
        /*003a*/ 	.short	(.L_163 - .L_162)
.L_162:
        /*003c*/ 	.word	0x00000000
        /*0040*/ 	.short	0x0005
        /*0042*/ 	.short	0x0028
        /*0044*/ 	.byte	0x00, 0xf5, 0x21, 0x00


	//----- nvinfo : EIATTR_KPARAM_INFO
	.align		4
.L_163:
        /*0048*/ 	.byte	0x04, 0x17
        /*004a*/ 	.short	(.L_165 - .L_164)
.L_164:
        /*004c*/ 	.word	0x00000000
        /*0050*/ 	.short	0x0004
        /*0052*/ 	.short	0x0020
        /*0054*/ 	.byte	0x00, 0xf5, 0x21, 0x00


	//----- nvinfo : EIATTR_KPARAM_INFO
	.align		4
.L_165:
        /*0058*/ 	.byte	0x04, 0x17
        /*005a*/ 	.short	(.L_167 - .L_166)
.L_166:
        /*005c*/ 	.word	0x00000000
        /*0060*/ 	.short	0x0003
        /*0062*/ 	.short	0x0018
        /*0064*/ 	.byte	0x00, 0xf5, 0x21, 0x00


	//----- nvinfo : EIATTR_KPARAM_INFO
	.align		4
.L_167:
        /*0068*/ 	.byte	0x04, 0x17
        /*006a*/ 	.short	(.L_169 - .L_168)
.L_168:
        /*006c*/ 	.word	0x00000000
        /*0070*/ 	.short	0x0002
        /*0072*/ 	.short	0x0010
        /*0074*/ 	.byte	0x00, 0xf5, 0x21, 0x00


	//----- nvinfo : EIATTR_KPARAM_INFO
	.align		4
.L_169:
        /*0078*/ 	.byte	0x04, 0x17
        /*007a*/ 	.short	(.L_171 - .L_170)
.L_170:
        /*007c*/ 	.word	0x00000000
        /*0080*/ 	.short	0x0001
        /*0082*/ 	.short	0x0008
        /*0084*/ 	.byte	0x00, 0xf5, 0x21, 0x00


	//----- nvinfo : EIATTR_KPARAM_INFO
	.align		4
.L_171:
        /*0088*/ 	.byte	0x04, 0x17
        /*008a*/ 	.short	(.L_173 - .L_172)
.L_172:
        /*008c*/ 	.word	0x00000000
        /*0090*/ 	.short	0x0000
        /*0092*/ 	.short	0x0000
        /*0094*/ 	.byte	0x00, 0xf5, 0x21, 0x00


	//----- nvinfo : EIATTR_SPARSE_MMA_MASK
	.align		4
.L_173:
        /*0098*/ 	.byte	0x03, 0x50
        /*009a*/ 	.short	0x0000


	//----- nvinfo : EIATTR_MAXREG_COUNT
	.align		4
        /*009c*/ 	.byte	0x03, 0x1b
        /*009e*/ 	.short	0x00ff


	//----- nvinfo : EIATTR_MERCURY_ISA_VERSION
	.align		4
        /*00a0*/ 	.byte	0x03, 0x5f
        /*00a2*/ 	.short	0x0101


	//----- nvinfo : EIATTR_VRC_CTA_INIT_COUNT
	.align		4
        /*00a4*/ 	.byte	0x02, 0x4a
	.zero		1
	.zero		1


	//----- nvinfo : EIATTR_EXIT_INSTR_OFFSETS
	.align		4
        /*00a8*/ 	.byte	0x04, 0x1c
        /*00aa*/ 	.short	(.L_175 - .L_174)


	//   ....[0]....
.L_174:
        /*00ac*/ 	.word	0x00000080


	//   ....[1]....
        /*00b0*/ 	.word	0x00000ac0


	//   ....[2]....
        /*00b4*/ 	.word	0x000010d0


	//   ....[3]....
        /*00b8*/ 	.word	0x00001430


	//   ....[4]....
        /*00bc*/ 	.word	0x000014b0


	//   ....[5]....
        /*00c0*/ 	.word	0x000015d0


	//----- nvinfo : EIATTR_CRS_STACK_SIZE
	.align		4
.L_175:
        /*00c4*/ 	.byte	0x04, 0x1e
        /*00c6*/ 	.short	(.L_177 - .L_176)
.L_176:
        /*00c8*/ 	.word	0x00000000


	//----- nvinfo : EIATTR_CBANK_PARAM_SIZE
	.align		4
.L_177:
        /*00cc*/ 	.byte	0x03, 0x19
        /*00ce*/ 	.short	0x003c


	//----- nvinfo : EIATTR_PARAM_CBANK
	.align		4
        /*00d0*/ 	.byte	0x04, 0x0a
        /*00d2*/ 	.short	(.L_179 - .L_178)
	.align		4
.L_178:
        /*00d4*/ 	.word	index@(.nv.constant0._Z24build_expert_maps_kernelPKiPKfS0_PiS3_Pfiii)
        /*00d8*/ 	.short	0x0380
        /*00da*/ 	.short	0x003c


	//----- nvinfo : EIATTR_SW_WAR
	.align		4
.L_179:
        /*00dc*/ 	.byte	0x04, 0x36
        /*00de*/ 	.short	(.L_181 - .L_180)
.L_180:
        /*00e0*/ 	.word	0x00000008
.L_181:


//--------------------- .nv.callgraph             --------------------------
	.section	.nv.callgraph,"",@"SHT_CUDA_CALLGRAPH"
	.align	4
	.sectionentsize	8
	.align		4
        /*0000*/ 	.word	0x00000000
	.align		4
        /*0004*/ 	.word	0xffffffff
	.align		4
        /*0008*/ 	.word	0x00000000
	.align		4
        /*000c*/ 	.word	0xfffffffe
	.align		4
        /*0010*/ 	.word	0x00000000
	.align		4
        /*0014*/ 	.word	0xfffffffd
	.align		4
        /*0018*/ 	.word	0x00000000
	.align		4
        /*001c*/ 	.word	0xfffffffc


//--------------------- .text._Z20zero_counters_kernelPii --------------------------
	.section	.text._Z20zero_counters_kernelPii,"ax",@progbits
	.align	128
        .global         _Z20zero_counters_kernelPii
        .type           _Z20zero_counters_kernelPii,@function
        .size           _Z20zero_counters_kernelPii,(.L_x_96 - _Z20zero_counters_kernelPii)
        .other          _Z20zero_counters_kernelPii,@"STO_CUDA_ENTRY STV_DEFAULT"
_Z20zero_counters_kernelPii:
.text._Z20zero_counters_kernelPii:
[----:B------:R-:W-:Y:S01]  /*0000*/  LDC R1, c[0x0][0x37c] ;  /* 0x0000df00ff017b82 */ /* 0x000fe20000000800 */
[----:B------:R-:W0:Y:S07]  /*0010*/  S2R R0, SR_TID.X ;  /* 0x0000000000007919 */ /* 0x000e2e0000002100 */
[----:B------:R-:W0:Y:S01]  /*0020*/  S2UR UR4, SR_CTAID.X ;  /* 0x00000000000479c3 */ /* 0x000e220000002500 */
[----:B------:R-:W1:Y:S07]  /*0030*/  LDCU UR5, c[0x0][0x388] ;  /* 0x00007100ff0577ac */ /* 0x000e6e0008000800 */
[----:B------:R-:W0:Y:S02]  /*0040*/  LDC R5, c[0x0][0x360] ;  /* 0x0000d800ff057b82 */ /* 0x000e240000000800 */
[----:B0-----:R-:W-:-:S05]  /*0050*/  IMAD R5, R5, UR4, R0 ;  /* 0x0000000405057c24 */ /* 0x001fca000f8e0200 */
[----:B-1----:R-:W-:-:S13]  /*0060*/  ISETP.GE.AND P0, PT, R5, UR5, PT ;  /* 0x0000000505007c0c */ /* 0x002fda000bf06270 */
[----:B------:R-:W-:Y:S05]  /*0070*/  @P0 EXIT ;  /* 0x000000000000094d */ /* 0x000fea0003800000 */
[----:B------:R-:W0:Y:S01]  /*0080*/  LDC.64 R2, c[0x0][0x380] ;  /* 0x0000e000ff027b82 */ /* 0x000e220000000a00 */
[----:B------:R-:W1:Y:S01]  /*0090*/  LDCU.64 UR4, c[0x0][0x358] ;  /* 0x00006b00ff0477ac */ /* 0x000e620008000a00 */
[----:B0-----:R-:W-:-:S05]  /*00a0*/  IMAD.WIDE R2, R5, 0x4, R2 ;  /* 0x0000000405027825 */ /* 0x001fca00078e0202 */
[----:B-1----:R-:W-:Y:S01]  /*00b0*/  STG.E desc[UR4][R2.64], RZ ;  /* 0x000000ff02007986 */ /* 0x002fe2000c101904 */
[----:B------:R-:W-:Y:S05]  /*00c0*/  EXIT ;  /* 0x000000000000794d */ /* 0x000fea0003800000 */
.L_x_0:
[----:B------:R-:W-:-:S00]  /*00d0*/  BRA `(.L_x_0) ;  /* 0xfffffffc00fc7947 */ /* 0x000fc0000383ffff */
[----:B------:R-:W-:-:S00]  /*00e0*/  NOP ;  /* 0x0000000000007918 */ /* 0x000fc00000000000 */
        /* <DEDUP_REMOVED lines=9> */
.L_x_96:


//--------------------- .text._Z17prefix_sum_kernelPKiPii --------------------------
	.section	.text._Z17prefix_sum_kernelPKiPii,"ax",@progbits
	.align	128
        .global         _Z17prefix_sum_kernelPKiPii
        .type           _Z17prefix_sum_kernelPKiPii,@function
        .size           _Z17prefix_sum_kernelPKiPii,(.L_x_97 - _Z17prefix_sum_kernelPKiPii)
        .other          _Z17prefix_sum_kernelPKiPii,@"STO_CUDA_ENTRY STV_DEFAULT"
_Z17prefix_sum_kernelPKiPii:
.text._Z17prefix_sum_kernelPKiPii:
[----:B------:R-:W-:Y:S01]  /*0000*/  LDC R1, c[0x0][0x37c] ;  /* 0x0000df00ff017b82 */ /* 0x000fe20000000800 */
[----:B------:R-:W0:Y:S07]  /*0010*/  S2R R0, SR_TID.X ;  /* 0x0000000000007919 */ /* 0x000e2e0000002100 */
[----:B------:R-:W0:Y:S02]  /*0020*/  S2UR UR4, SR_CTAID.X ;  /* 0x00000000000479c3 */ /* 0x000e240000002500 */
[----:B0-----:R-:W-:-:S13]  /*0030*/  LOP3.LUT P0, RZ, R0, UR4, RZ, 0xfc, !PT ;  /* 0x0000000400ff7c12 */ /* 0x001fda000f80fcff */
[----:B------:R-:W-:Y:S05]  /*0040*/  @P0 EXIT ;  /* 0x000000000000094d */ /* 0x000fea0003800000 */
[----:B------:R-:W0:Y:S01]  /*0050*/  LDC R0, c[0x0][0x390] ;  /* 0x0000e400ff007b82 */ /* 0x000e220000000800 */
[----:B------:R-:W1:Y:S07]  /*0060*/  LDCU.64 UR12, c[0x0][0x358] ;  /* 0x00006b00ff0c77ac */ /* 0x000e6e0008000a00 */
[----:B------:R-:W1:Y:S01]  /*0070*/  LDC.64 R2, c[0x0][0x388] ;  /* 0x0000e200ff027b82 */ /* 0x000e620000000a00 */
[----:B0-----:R-:W-:Y:S01]  /*0080*/  ISETP.GE.AND P0, PT, R0, 0x1, PT ;  /* 0x000000010000780c */ /* 0x001fe20003f06270 */
[----:B-1----:R0:W-:-:S12]  /*0090*/  STG.E desc[UR12][R2.64], RZ ;  /* 0x000000ff02007986 */ /* 0x0021d8000c10190c */
[----:B------:R-:W-:Y:S05]  /*00a0*/  @!P0 EXIT ;  /* 0x000000000000894d */ /* 0x000fea0003800000 */
[C---:B------:R-:W-:Y:S01]  /*00b0*/  ISETP.GE.U32.AND P1, PT, R0.reuse, 0x10, PT ;  /* 0x000000100000780c */ /* 0x040fe20003f26070 */
[----:B------:R-:W-:Y:S01]  /*00c0*/  IMAD.MOV.U32 R13, RZ, RZ, RZ ;  /* 0x000000ffff0d7224 */ /* 0x000fe200078e00ff */
[----:B------:R-:W-:Y:S01]  /*00d0*/  LOP3.LUT R22, R0, 0xf, RZ, 0xc0, !PT ;  /* 0x0000000f00167812 */ /* 0x000fe200078ec0ff */
[----:B------:R-:W-:-:S03]  /*00e0*/  IMAD.MOV.U32 R6, RZ, RZ, RZ ;  /* 0x000000ffff067224 */ /* 0x000fc600078e00ff */
[----:B------:R-:W-:-:S07]  /*00f0*/  ISETP.NE.AND P0, PT, R22, RZ, PT ;  /* 0x000000ff1600720c */ /* 0x000fce0003f05270 */
[----:B------:R-:W-:Y:S06]  /*0100*/  @!P1 BRA `(.L_x_1) ;  /* 0x0000000400149947 */ /* 0x000fec0003800000 */
[----:B------:R-:W1:Y:S01]  /*0110*/  LDCU.128 UR8, c[0x0][0x380] ;  /* 0x00007000ff0877ac */ /* 0x000e620008000c00 */
[----:B------:R-:W-:Y:S01]  /*0120*/  LOP3.LUT R6, R0, 0x7ffffff0, RZ, 0xc0, !PT ;  /* 0x7ffffff000067812 */ /* 0x000fe200078ec0ff */
[----:B------:R-:W-:-:S04]  /*0130*/  HFMA2 R13, -RZ, RZ, 0, 0 ;  /* 0x00000000ff0d7431 */ /* 0x000fc800000001ff */
[----:B------:R-:W-:Y:S01]  /*0140*/  IMAD.MOV R7, RZ, RZ, -R6 ;  /* 0x000000ffff077224 */ /* 0x000fe200078e0a06 */
[----:B-1----:R-:W-:Y:S02]  /*0150*/  UIADD3 UR6, UP0, UPT, UR8, 0x20, URZ ;  /* 0x0000002008067890 */ /* 0x002fe4000ff1e0ff */
[----:B------:R-:W-:Y:S02]  /*0160*/  UIADD3 UR4, UP1, UPT, UR10, 0x20, URZ ;  /* 0x000000200a047890 */ /* 0x000fe4000ff3e0ff */
[----:B------:R-:W-:Y:S02]  /*0170*/  UIADD3.X UR7, UPT, UPT, URZ, UR9, URZ, UP0, !UPT ;  /* 0x00000009ff077290 */ /* 0x000fe400087fe4ff */
[----:B------:R-:W-:Y:S01]  /*0180*/  UIADD3.X UR5, UPT, UPT, URZ, UR11, URZ, UP1, !UPT ;  /* 0x0000000bff057290 */ /* 0x000fe20008ffe4ff */
[----:B0-----:R-:W-:Y:S01]  /*0190*/  IMAD.U32 R2, RZ, RZ, UR6 ;  /* 0x00000006ff027e24 */ /* 0x001fe2000f8e00ff */
[----:B------:R-:W-:Y:S02]  /*01a0*/  MOV R8, UR4 ;  /* 0x0000000400087c02 */ /* 0x000fe40008000f00 */
[----:B------:R-:W-:-:S02]  /*01b0*/  IMAD.U32 R3, RZ, RZ, UR7 ;  /* 0x00000007ff037e24 */ /* 0x000fc4000f8e00ff */
[----:B------:R-:W-:-:S07]  /*01c0*/  IMAD.U32 R23, RZ, RZ, UR5 ;  /* 0x00000005ff177e24 */ /* 0x000fce000f8e00ff */
.L_x_2:
[----:B------:R-:W2:Y:S04]  /*01d0*/  LDG.E.CONSTANT R26, desc[UR12][R2.64+-0x20] ;  /* 0xffffe00c021a7981 */ /* 0x000ea8000c1e9900 */
[----:B------:R-:W3:Y:S04]  /*01e0*/  LDG.E.CONSTANT R28, desc[UR12][R2.64+-0x1c] ;  /* 0xffffe40c021c7981 */ /* 0x000ee8000c1e9900 */
[----:B-1----:R-:W4:Y:S04]  /*01f0*/  LDG.E.CONSTANT R15, desc[UR12][R2.64+-0x18] ;  /* 0xffffe80c020f7981 */ /* 0x002f28000c1e9900 */
[----:B------:R-:W5:Y:S04]  /*0200*/  LDG.E.CONSTANT R19, desc[UR12][R2.64+-0x14] ;  /* 0xffffec0c02137981 */ /* 0x000f68000c1e9900 */
        /* <DEDUP_REMOVED lines=11> */
[----:B------:R0:W5:Y:S01]  /*02c0*/  LDG.E.CONSTANT R12, desc[UR12][R2.64+0x1c] ;  /* 0x00001c0c020c7981 */ /* 0x000162000c1e9900 */
[----:B------:R-:W-:-:S04]  /*02d0*/  IADD3 R7, PT, PT, R7, 0x10, RZ ;  /* 0x0000001007077810 */ /* 0x000fc80007ffe0ff */
[----:B------:R-:W-:Y:S02]  /*02e0*/  ISETP.NE.AND P1, PT, R7, RZ, PT ;  /* 0x000000ff0700720c */ /* 0x000fe40003f25270 */
[----:B0-----:R-:W-:-:S05]  /*02f0*/  IADD3 R2, P2, PT, R2, 0x40, RZ ;  /* 0x0000004002027810 */ /* 0x001fca0007f5e0ff */
[----:B------:R-:W-:Y:S01]  /*0300*/  IMAD.X R3, RZ, RZ, R3, P2 ;  /* 0x000000ffff037224 */ /* 0x000fe200010e0603 */
[----:B--2---:R-:W-:-:S05]  /*0310*/  IADD3 R13, PT, PT, R26, R13, RZ ;  /* 0x0000000d1a0d7210 */ /* 0x004fca0007ffe0ff */
[----:B---3--:R-:W-:-:S04]  /*0320*/  IMAD.IADD R21, R13, 0x1, R28 ;  /* 0x000000010d157824 */ /* 0x008fc800078e021c */
[----:B----4-:R-:W-:-:S05]  /*0330*/  IMAD.IADD R15, R21, 0x1, R15 ;  /* 0x00000001150f7824 */ /* 0x010fca00078e020f */
[----:B-----5:R-:W-:-:S05]  /*0340*/  IADD3 R19, PT, PT, R15, R19, RZ ;  /* 0x000000130f137210 */ /* 0x020fca0007ffe0ff */
[----:B------:R-:W-:-:S04]  /*0350*/  IMAD.IADD R17, R19, 0x1, R17 ;  /* 0x0000000113117824 */ /* 0x000fc800078e0211 */
[----:B------:R-:W-:-:S05]  /*0360*/  IMAD.IADD R25, R17, 0x1, R24 ;  /* 0x0000000111197824 */ /* 0x000fca00078e0218 */
[----:B------:R-:W-:-:S05]  /*0370*/  IADD3 R27, PT, PT, R25, R20, RZ ;  /* 0x00000014191b7210 */ /* 0x000fca0007ffe0ff */
[----:B------:R-:W-:-:S04]  /*0380*/  IMAD.IADD R29, R27, 0x1, R18 ;  /* 0x000000011b1d7824 */ /* 0x000fc800078e0212 */
[----:B------:R-:W-:-:S05]  /*0390*/  IMAD.IADD R16, R29, 0x1, R16 ;  /* 0x000000011d107824 */ /* 0x000fca00078e0210 */
[----:B------:R-:W-:-:S05]  /*03a0*/  IADD3 R14, PT, PT, R16, R14, RZ ;  /* 0x0000000e100e7210 */ /* 0x000fca0007ffe0ff */
[----:B------:R-:W-:Y:S02]  /*03b0*/  IMAD.IADD R20, R14, 0x1, R5 ;  /* 0x000000010e147824 */ /* 0x000fe400078e0205 */
[----:B------:R-:W-:Y:S02]  /*03c0*/  IMAD.MOV.U32 R5, RZ, RZ, R23 ;  /* 0x000000ffff057224 */ /* 0x000fe400078e0017 */
[----:B------:R-:W-:Y:S01]  /*03d0*/  IMAD.IADD R18, R20, 0x1, R4 ;  /* 0x0000000114127824 */ /* 0x000fe200078e0204 */
[----:B------:R-:W-:-:S03]  /*03e0*/  MOV R4, R8 ;  /* 0x0000000800047202 */ /* 0x000fc60000000f00 */
[----:B------:R-:W-:Y:S01]  /*03f0*/  IMAD.IADD R9, R18, 0x1, R9 ;  /* 0x0000000112097824 */ /* 0x000fe200078e0209 */
[----:B------:R-:W-:Y:S01]  /*0400*/  IADD3 R8, P3, PT, R4, 0x40, RZ ;  /* 0x0000004004087810 */ /* 0x000fe20007f7e0ff */
[----:B------:R0:W-:Y:S03]  /*0410*/  STG.E desc[UR12][R4.64+-0x1c], R13 ;  /* 0xffffe40d04007986 */ /* 0x0001e6000c10190c */
[----:B------:R-:W-:Y:S01]  /*0420*/  IADD3 R10, PT, PT, R9, R10, RZ ;  /* 0x0000000a090a7210 */ /* 0x000fe20007ffe0ff */
[----:B------:R1:W-:Y:S01]  /*0430*/  STG.E desc[UR12][R4.64+-0x18], R21 ;  /* 0xffffe81504007986 */ /* 0x0003e2000c10190c */
[----:B------:R-:W-:-:S03]  /*0440*/  IMAD.X R23, RZ, RZ, R5, P3 ;  /* 0x000000ffff177224 */ /* 0x000fc600018e0605 */
[----:B------:R-:W-:Y:S01]  /*0450*/  IMAD.IADD R11, R10, 0x1, R11 ;  /* 0x000000010a0b7824 */ /* 0x000fe200078e020b */
[----:B------:R1:W-:Y:S03]  /*0460*/  STG.E desc[UR12][R4.64+-0x14], R15 ;  /* 0xffffec0f04007986 */ /* 0x0003e6000c10190c */
[----:B0-----:R-:W-:Y:S01]  /*0470*/  IMAD.IADD R13, R11, 0x1, R12 ;  /* 0x000000010b0d7824 */ /* 0x001fe200078e020c */
[----:B------:R1:W-:Y:S04]  /*0480*/  STG.E desc[UR12][R4.64+-0x10], R19 ;  /* 0xfffff01304007986 */ /* 0x0003e8000c10190c */
        /* <DEDUP_REMOVED lines=11> */
[----:B------:R1:W-:Y:S01]  /*0540*/  STG.E desc[UR12][R4.64+0x20], R13 ;  /* 0x0000200d04007986 */ /* 0x0003e2000c10190c */
[----:B------:R-:W-:Y:S05]  /*0550*/  @P1 BRA `(.L_x_2) ;  /* 0xfffffffc001c1947 */ /* 0x000fea000383ffff */
.L_x_1:
[----:B------:R-:W-:Y:S05]  /*0560*/  @!P0 EXIT ;  /* 0x000000000000894d */ /* 0x000fea0003800000 */
[----:B------:R-:W-:Y:S02]  /*0570*/  ISETP.GE.U32.AND P0, PT, R22, 0x8, PT ;  /* 0x000000081600780c */ /* 0x000fe40003f06070 */
[----:B-1----:R-:W-:-:S04]  /*0580*/  LOP3.LUT R21, R0, 0x7, RZ, 0xc0, !PT ;  /* 0x0000000700157812 */ /* 0x002fc800078ec0ff */
[----:B------:R-:W-:-:S07]  /*0590*/  ISETP.NE.AND P1, PT, R21, RZ, PT ;  /* 0x000000ff1500720c */ /* 0x000fce0003f25270 */
[----:B------:R-:W-:Y:S06]  /*05a0*/  @!P0 BRA `(.L_x_3) ;  /* 0x0000000000748947 */ /* 0x000fec0003800000 */
[----:B------:R-:W1:Y:S08]  /*05b0*/  LDC.64 R4, c[0x0][0x380] ;  /* 0x0000e000ff047b82 */ /* 0x000e700000000a00 */
[----:B0-----:R-:W0:Y:S01]  /*05c0*/  LDC.64 R2, c[0x0][0x388] ;  /* 0x0000e200ff027b82 */ /* 0x001e220000000a00 */
[----:B-1----:R-:W-:-:S05]  /*05d0*/  IMAD.WIDE.U32 R4, R6, 0x4, R4 ;  /* 0x0000000406047825 */ /* 0x002fca00078e0004 */
[----:B------:R-:W2:Y:S04]  /*05e0*/  LDG.E.CONSTANT R8, desc[UR12][R4.64] ;  /* 0x0000000c04087981 */ /* 0x000ea8000c1e9900 */
[----:B------:R-:W3:Y:S04]  /*05f0*/  LDG.E.CONSTANT R10, desc[UR12][R4.64+0x4] ;  /* 0x0000040c040a7981 */ /* 0x000ee8000c1e9900 */
[----:B------:R-:W4:Y:S04]  /*0600*/  LDG.E.CONSTANT R12, desc[UR12][R4.64+0x8] ;  /* 0x0000080c040c7981 */ /* 0x000f28000c1e9900 */
[----:B------:R-:W5:Y:S04]  /*0610*/  LDG.E.CONSTANT R14, desc[UR12][R4.64+0xc] ;  /* 0x00000c0c040e7981 */ /* 0x000f68000c1e9900 */
[----:B------:R-:W5:Y:S04]  /*0620*/  LDG.E.CONSTANT R16, desc[UR12][R4.64+0x10] ;  /* 0x0000100c04107981 */ /* 0x000f68000c1e9900 */
[----:B------:R-:W5:Y:S04]  /*0630*/  LDG.E.CONSTANT R18, desc[UR12][R4.64+0x14] ;  /* 0x0000140c04127981 */ /* 0x000f68000c1e9900 */
[----:B------:R-:W5:Y:S04]  /*0640*/  LDG.E.CONSTANT R20, desc[UR12][R4.64+0x18] ;  /* 0x0000180c04147981 */ /* 0x000f68000c1e9900 */
[----:B------:R-:W5:Y:S01]  /*0650*/  LDG.E.CONSTANT R22, desc[UR12][R4.64+0x1c] ;  /* 0x00001c0c04167981 */ /* 0x000f62000c1e9900 */
[----:B0-----:R-:W-:-:S04]  /*0660*/  IMAD.WIDE.U32 R2, R6, 0x4, R2 ;  /* 0x0000000406027825 */ /* 0x001fc800078e0002 */
[----:B------:R-:W-:Y:S01]  /*0670*/  VIADD R6, R6, 0x8 ;  /* 0x0000000806067836 */ /* 0x000fe20000000000 */
[----:B--2---:R-:W-:-:S05]  /*0680*/  IADD3 R13, PT, PT, R8, R13, RZ ;  /* 0x0000000d080d7210 */ /* 0x004fca0007ffe0ff */
[----:B---3--:R-:W-:Y:S01]  /*0690*/  IMAD.IADD R7, R13, 0x1, R10 ;  /* 0x000000010d077824 */ /* 0x008fe200078e020a */
[----:B------:R1:W-:Y:S03]  /*06a0*/  STG.E desc[UR12][R2.64+0x4], R13 ;  /* 0x0000040d02007986 */ /* 0x0003e6000c10190c */
[----:B----4-:R-:W-:Y:S01]  /*06b0*/  IMAD.IADD R9, R7, 0x1, R12 ;  /* 0x0000000107097824 */ /* 0x010fe200078e020c */
[----:B------:R1:W-:Y:S04]  /*06c0*/  STG.E desc[UR12][R2.64+0x8], R7 ;  /* 0x0000080702007986 */ /* 0x0003e8000c10190c */
[----:B-----5:R-:W-:Y:S01]  /*06d0*/  IADD3 R11, PT, PT, R9, R14, RZ ;  /* 0x0000000e090b7210 */ /* 0x020fe20007ffe0ff */
[----:B------:R1:W-:Y:S04]  /*06e0*/  STG.E desc[UR12][R2.64+0xc], R9 ;  /* 0x00000c0902007986 */ /* 0x0003e8000c10190c */
[----:B------:R-:W-:Y:S01]  /*06f0*/  IMAD.IADD R15, R11, 0x1, R16 ;  /* 0x000000010b0f7824 */ /* 0x000fe200078e0210 */
[----:B------:R1:W-:Y:S04]  /*0700*/  STG.E desc[UR12][R2.64+0x10], R11 ;  /* 0x0000100b02007986 */ /* 0x0003e8000c10190c */
[----:B------:R-:W-:Y:S01]  /*0710*/  IADD3 R17, PT, PT, R15, R18, RZ ;  /* 0x000000120f117210 */ /* 0x000fe20007ffe0ff */
[----:B------:R1:W-:Y:S04]  /*0720*/  STG.E desc[UR12][R2.64+0x14], R15 ;  /* 0x0000140f02007986 */ /* 0x0003e8000c10190c */
[----:B------:R-:W-:Y:S01]  /*0730*/  IMAD.IADD R19, R17, 0x1, R20 ;  /* 0x0000000111137824 */ /* 0x000fe200078e0214 */
[----:B------:R1:W-:Y:S04]  /*0740*/  STG.E desc[UR12][R2.64+0x18], R17 ;  /* 0x0000181102007986 */ /* 0x0003e8000c10190c */
[----:B------:R-:W-:Y:S01]  /*0750*/  IADD3 R5, PT, PT, R19, R22, RZ ;  /* 0x0000001613057210 */ /* 0x000fe20007ffe0ff */
[----:B------:R1:W-:Y:S04]  /*0760*/  STG.E desc[UR12][R2.64+0x1c], R19 ;  /* 0x00001c1302007986 */ /* 0x0003e8000c10190c */
[----:B------:R1:W-:Y:S02]  /*0770*/  STG.E desc[UR12][R2.64+0x20], R5 ;  /* 0x0000200502007986 */ /* 0x0003e4000c10190c */
.L_x_3:
[----:B------:R-:W-:Y:S05]  /*0780*/  @!P1 EXIT ;  /* 0x000000000000994d */ /* 0x000fea0003800000 */
[----:B------:R-:W-:Y:S02]  /*0790*/  ISETP.GE.U32.AND P0, PT, R21, 0x4, PT ;  /* 0x000000041500780c */ /* 0x000fe40003f06070 */
[----:B------:R-:W-:-:S04]  /*07a0*/  LOP3.LUT R0, R0, 0x3, RZ, 0xc0, !PT ;  /* 0x0000000300007812 */ /* 0x000fc800078ec0ff */
[----:B------:R-:W-:-:S07]  /*07b0*/  ISETP.NE.AND P1, PT, R0, RZ, PT ;  /* 0x000000ff0000720c */ /* 0x000fce0003f25270 */
[----:B------:R-:W-:Y:S06]  /*07c0*/  @!P0 BRA `(.L_x_4) ;  /* 0x0000000000488947 */ /* 0x000fec0003800000 */
[----:B01----:R-:W0:Y:S08]  /*07d0*/  LDC.64 R2, c[0x0][0x388] ;  /* 0x0000e200ff027b82 */ /* 0x003e300000000a00 */
[----:B------:R-:W1:Y:S01]  /*07e0*/  LDC.64 R4, c[0x0][0x380] ;  /* 0x0000e000ff047b82 */ /* 0x000e620000000a00 */
[----:B0-----:R-:W-:-:S05]  /*07f0*/  IMAD.WIDE.U32 R2, R6, 0x4, R2 ;  /* 0x0000000406027825 */ /* 0x001fca00078e0002 */
[----:B------:R-:W2:Y:S01]  /*0800*/  LDG.E R7, desc[UR12][R2.64] ;  /* 0x0000000c02077981 */ /* 0x000ea2000c1e1900 */
[----:B-1----:R-:W-:-:S05]  /*0810*/  IMAD.WIDE.U32 R4, R6, 0x4, R4 ;  /* 0x0000000406047825 */ /* 0x002fca00078e0004 */
[----:B------:R-:W2:Y:S04]  /*0820*/  LDG.E.CONSTANT R8, desc[UR12][R4.64] ;  /* 0x0000000c04087981 */ /* 0x000ea8000c1e9900 */
[----:B------:R-:W3:Y:S04]  /*0830*/  LDG.E.CONSTANT R10, desc[UR12][R4.64+0x4] ;  /* 0x0000040c040a7981 */ /* 0x000ee8000c1e9900 */
[----:B------:R-:W4:Y:S04]  /*0840*/  LDG.E.CONSTANT R12, desc[UR12][R4.64+0x8] ;  /* 0x0000080c040c7981 */ /* 0x000f28000c1e9900 */
[----:B------:R-:W5:Y:S01]  /*0850*/  LDG.E.CONSTANT R14, desc[UR12][R4.64+0xc] ;  /* 0x00000c0c040e7981 */ /* 0x000f62000c1e9900 */
[----:B------:R-:W-:-:S02]  /*0860*/  IADD3 R6, PT, PT, R6, 0x4, RZ ;  /* 0x0000000406067810 */ /* 0x000fc40007ffe0ff */
[----:B--2---:R-:W-:-:S05]  /*0870*/  IADD3 R7, PT, PT, R8, R7, RZ ;  /* 0x0000000708077210 */ /* 0x004fca0007ffe0ff */
[----:B---3--:R-:W-:-:S05]  /*0880*/  IMAD.IADD R9, R10, 0x1, R7 ;  /* 0x000000010a097824 */ /* 0x008fca00078e0207 */
[----:B----4-:R-:W-:-:S05]  /*0890*/  IADD3 R11, PT, PT, R12, R9, RZ ;  /* 0x000000090c0b7210 */ /* 0x010fca0007ffe0ff */
[----:B-----5:R-:W-:Y:S01]  /*08a0*/  IMAD.IADD R13, R14, 0x1, R11 ;  /* 0x000000010e0d7824 */ /* 0x020fe200078e020b */
[----:B------:R2:W-:Y:S04]  /*08b0*/  STG.E desc[UR12][R2.64+0x4], R7 ;  /* 0x0000040702007986 */ /* 0x0005e8000c10190c */
[----:B------:R2:W-:Y:S04]  /*08c0*/  STG.E desc[UR12][R2.64+0x8], R9 ;  /* 0x0000080902007986 */ /* 0x0005e8000c10190c */
[----:B------:R2:W-:Y:S04]  /*08d0*/  STG.E desc[UR12][R2.64+0xc], R11 ;  /* 0x00000c0b02007986 */ /* 0x0005e8000c10190c */
[----:B------:R2:W-:Y:S02]  /*08e0*/  STG.E desc[UR12][R2.64+0x10], R13 ;  /* 0x0000100d02007986 */ /* 0x0005e4000c10190c */
.L_x_4:
[----:B------:R-:W-:Y:S05]  /*08f0*/  @!P1 EXIT ;  /* 0x000000000000994d */ /* 0x000fea0003800000 */
[----:B012---:R-:W0:Y:S08]  /*0900*/  LDC.64 R2, c[0x0][0x388] ;  /* 0x0000e200ff027b82 */ /* 0x007e300000000a00 */
[----:B------:R-:W1:Y:S01]  /*0910*/  LDC.64 R4, c[0x0][0x380] ;  /* 0x0000e000ff047b82 */ /* 0x000e620000000a00 */
[----:B0-----:R-:W-:-:S05]  /*0920*/  IMAD.WIDE.U32 R2, R6, 0x4, R2 ;  /* 0x0000000406027825 */ /* 0x001fca00078e0002 */
[----:B------:R0:W5:Y:S01]  /*0930*/  LDG.E R9, desc[UR12][R2.64] ;  /* 0x0000000c02097981 */ /* 0x000162000c1e1900 */
[----:B------:R-:W-:Y:S01]  /*0940*/  IADD3 R0, PT, PT, -R0, RZ, RZ ;  /* 0x000000ff00007210 */ /* 0x000fe20007ffe1ff */
[----:B-1----:R-:W-:Y:S01]  /*0950*/  IMAD.WIDE.U32 R6, R6, 0x4, R4 ;  /* 0x0000000406067825 */ /* 0x002fe200078e0004 */
[----:B------:R-:W-:-:S05]  /*0960*/  IADD3 R4, P0, PT, R2, 0x4, RZ ;  /* 0x0000000402047810 */ /* 0x000fca0007f1e0ff */
[----:B------:R-:W-:-:S08]  /*0970*/  IMAD.X R5, RZ, RZ, R3, P0 ;  /* 0x000000ffff057224 */ /* 0x000fd000000e0603 */
.L_x_5:
[----:B01----:R-:W-:Y:S01]  /*0980*/  IMAD.MOV.U32 R2, RZ, RZ, R6 ;  /* 0x000000ffff027224 */ /* 0x003fe200078e0006 */
[----:B------:R-:W-:-:S05]  /*0990*/  MOV R3, R7 ;  /* 0x0000000700037202 */ /* 0x000fca0000000f00 */
[----:B------:R0:W2:Y:S01]  /*09a0*/  LDG.E.CONSTANT R2, desc[UR12][R2.64] ;  /* 0x0000000c02027981 */ /* 0x0000a2000c1e9900 */
[----:B------:R-:W-:Y:S02]  /*09b0*/  IADD3 R0, PT, PT, R0, 0x1, RZ ;  /* 0x0000000100007810 */ /* 0x000fe40007ffe0ff */
[----:B------:R-:W-:Y:S02]  /*09c0*/  IADD3 R6, P2, PT, R6, 0x4, RZ ;  /* 0x0000000406067810 */ /* 0x000fe40007f5e0ff */
[----:B------:R-:W-:-:S03]  /*09d0*/  ISETP.NE.AND P0, PT, R0, RZ, PT ;  /* 0x000000ff0000720c */ /* 0x000fc60003f05270 */
[----:B------:R-:W-:Y:S02]  /*09e0*/  IMAD.X R7, RZ, RZ, R7, P2 ;  /* 0x000000ffff077224 */ /* 0x000fe400010e0607 */
[----:B0-----:R-:W-:Y:S02]  /*09f0*/  IMAD.MOV.U32 R3, RZ, RZ, R5 ;  /* 0x000000ffff037224 */ /* 0x001fe400078e0005 */
[----:B--2--5:R-:W-:Y:S01]  /*0a00*/  IMAD.IADD R9, R2, 0x1, R9 ;  /* 0x0000000102097824 */ /* 0x024fe200078e0209 */
[----:B------:R-:W-:Y:S02]  /*0a10*/  MOV R2, R4 ;  /* 0x0000000400027202 */ /* 0x000fe40000000f00 */
[----:B------:R-:W-:-:S03]  /*0a20*/  IADD3 R4, P1, PT, R4, 0x4, RZ ;  /* 0x0000000404047810 */ /* 0x000fc60007f3e0ff */
[----:B------:R1:W-:Y:S01]  /*0a30*/  STG.E desc[UR12][R2.64], R9 ;  /* 0x0000000902007986 */ /* 0x0003e2000c10190c */
[----:B------:R-:W-:Y:S01]  /*0a40*/  IADD3.X R5, PT, PT, RZ, R5, RZ, P1, !PT ;  /* 0x00000005ff057210 */ /* 0x000fe20000ffe4ff */
[----:B------:R-:W-:Y:S08]  /*0a50*/  @P0 BRA `(.L_x_5) ;  /* 0xfffffffc00c80947 */ /* 0x000ff0000383ffff */
[----:B------:R-:W-:Y:S05]  /*0a60*/  EXIT ;  /* 0x000000000000794d */ /* 0x000fea0003800000 */
.L_x_6:
        /* <DEDUP_REMOVED lines=9> */
.L_x_97:


//--------------------- .text._Z26count_expert_tokens_kernelPKiPiiii --------------------------
	.section	.text._Z26count_expert_tokens_kernelPKiPiiii,"ax",@progbits
	.align	128
        .global         _Z26count_expert_tokens_kernelPKiPiiii
        .type           _Z26count_expert_tokens_kernelPKiPiiii,@function
        .size           _Z26count_expert_tokens_kernelPKiPiiii,(.L_x_98 - _Z26count_expert_tokens_kernelPKiPiiii)
        .other          _Z26count_expert_tokens_kernelPKiPiiii,@"STO_CUDA_ENTRY STV_DEFAULT"
_Z26count_expert_tokens_kernelPKiPiiii:
.text._Z26count_expert_tokens_kernelPKiPiiii:
[----:B------:R-:W-:Y:S01]  /*0000*/  LDC R1, c[0x0][0x37c] ;  /* 0x0000df00ff017b82 */ /* 0x000fe20000000800 */
[----:B------:R-:W0:Y:S01]  /*0010*/  S2R R0, SR_TID.X ;  /* 0x0000000000007919 */ /* 0x000e220000002100 */
[----:B------:R-:W0:Y:S01]  /*0020*/  LDCU UR4, c[0x0][0x398] ;  /* 0x00007300ff0477ac */ /* 0x000e220008000800 */
[----:B------:R-:W-:Y:S01]  /*0030*/  BSSY.RECONVERGENT B0, `(.L_x_7) ;  /* 0x000000d000007945 */ /* 0x000fe20003800200 */
[----:B0-----:R-:W-:-:S13]  /*0040*/  ISETP.GE.AND P0, PT, R0, UR4, PT ;  /* 0x0000000400007c0c */ /* 0x001fda000bf06270 */
[----:B------:R-:W-:Y:S05]  /*0050*/  @P0 BRA `(.L_x_8) ;  /* 0x0000000000280947 */ /* 0x000fea0003800000 */
[----:B------:R-:W0:Y:S01]  /*0060*/  S2R R5, SR_CgaCtaId ;  /* 0x0000000000057919 */ /* 0x000e220000008800 */
[----:B------:R-:W1:Y:S01]  /*0070*/  LDC R6, c[0x0][0x360] ;  /* 0x0000d800ff067b82 */ /* 0x000e620000000800 */
[----:B------:R-:W-:Y:S01]  /*0080*/  MOV R2, 0x400 ;  /* 0x0000040000027802 */ /* 0x000fe20000000f00 */
[----:B------:R-:W-:-:S03]  /*0090*/  IMAD.MOV.U32 R3, RZ, RZ, R0 ;  /* 0x000000ffff037224 */ /* 0x000fc600078e0000 */
[----:B0-----:R-:W-:-:S07]  /*00a0*/  LEA R2, R5, R2, 0x18 ;  /* 0x0000000205027211 */ /* 0x001fce00078ec0ff */
.L_x_9:
[----:B------:R-:W-:Y:S02]  /*00b0*/  IMAD R4, R3, 0x4, R2 ;  /* 0x0000000403047824 */ /* 0x000fe400078e0202 */
[----:B-1----:R-:W-:-:S03]  /*00c0*/  IMAD.IADD R3, R6, 0x1, R3 ;  /* 0x0000000106037824 */ /* 0x002fc600078e0203 */
[----:B------:R0:W-:Y:S02]  /*00d0*/  STS [R4], RZ ;  /* 0x000000ff04007388 */ /* 0x0001e40000000800 */
[----:B------:R-:W-:-:S13]  /*00e0*/  ISETP.GE.AND P0, PT, R3, UR4, PT ;  /* 0x0000000403007c0c */ /* 0x000fda000bf06270 */
[----:B0-----:R-:W-:Y:S05]  /*00f0*/  @!P0 BRA `(.L_x_9) ;  /* 0xfffffffc00ec8947 */ /* 0x001fea000383ffff */
.L_x_8:
[----:B------:R-:W-:Y:S05]  /*0100*/  BSYNC.RECONVERGENT B0 ;  /* 0x0000000000007941 */ /* 0x000fea0003800200 */
.L_x_7:
[----:B------:R-:W0:Y:S08]  /*0110*/  S2UR UR4, SR_CTAID.X ;  /* 0x00000000000479c3 */ /* 0x000e300000002500 */
[----:B------:R-:W-:Y:S06]  /*0120*/  BAR.SYNC.DEFER_BLOCKING 0x0 ;  /* 0x0000000000007b1d */ /* 0x000fec0000010000 */
[----:B------:R-:W1:Y:S02]  /*0130*/  LDCU.64 UR6, c[0x0][0x358] ;  /* 0x00006b00ff0677ac */ /* 0x000e640008000a00 */
[----:B------:R-:W0:Y:S01]  /*0140*/  LDC R5, c[0x0][0x360] ;  /* 0x0000d800ff057b82 */ /* 0x000e220000000800 */
[----:B------:R-:W-:Y:S07]  /*0150*/  BSSY.RECONVERGENT B0, `(.L_x_10) ;  /* 0x00000e1000007945 */ /* 0x000fee0003800200 */
[----:B------:R-:W2:Y:S01]  /*0160*/  LDC.64 R2, c[0x0][0x390] ;  /* 0x0000e400ff027b82 */ /* 0x000ea20000000a00 */
[----:B0-----:R-:W-:Y:S01]  /*0170*/  IMAD R8, R5, UR4, R0 ;  /* 0x0000000405087c24 */ /* 0x001fe2000f8e0200 */
[----:B--2---:R-:W-:-:S04]  /*0180*/  ISETP.GE.AND P0, PT, R3, 0x1, PT ;  /* 0x000000010300780c */ /* 0x004fc80003f06270 */
[----:B------:R-:W-:-:S13]  /*0190*/  ISETP.GE.OR P0, PT, R8, R2, !P0 ;  /* 0x000000020800720c */ /* 0x000fda0004706670 */
[----:B-1----:R-:W-:Y:S05]  /*01a0*/  @P0 BRA `(.L_x_11) ;  /* 0x0000000c006c0947 */ /* 0x002fea0003800000 */
[----:B------:R-:W0:Y:S01]  /*01b0*/  LDC.64 R6, c[0x0][0x380] ;  /* 0x0000e000ff067b82 */ /* 0x000e220000000a00 */
[----:B------:R-:W1:Y:S01]  /*01c0*/  LDCU UR4, c[0x0][0x370] ;  /* 0x00006e00ff0477ac */ /* 0x000e620008000800 */
[C---:B------:R-:W-:Y:S02]  /*01d0*/  LOP3.LUT R16, R3.reuse, 0x7, RZ, 0xc0, !PT ;  /* 0x0000000703107812 */ /* 0x040fe400078ec0ff */
[C---:B------:R-:W-:Y:S02]  /*01e0*/  LOP3.LUT R4, R3.reuse, 0x7ffffff8, RZ, 0xc0, !PT ;  /* 0x7ffffff803047812 */ /* 0x040fe400078ec0ff */
[----:B------:R-:W-:Y:S01]  /*01f0*/  LOP3.LUT R18, R3, 0x3, RZ, 0xc0, !PT ;  /* 0x0000000303127812 */ /* 0x000fe200078ec0ff */
[----:B------:R-:W-:Y:S02]  /*0200*/  VIADD R20, R16, 0xffffffff ;  /* 0xffffffff10147836 */ /* 0x000fe40000000000 */
[----:B------:R-:W-:-:S03]  /*0210*/  IMAD.MOV R10, RZ, RZ, -R4 ;  /* 0x000000ffff0a7224 */ /* 0x000fc600078e0a04 */
[----:B------:R-:W-:-:S04]  /*0220*/  ISETP.GE.U32.AND P1, PT, R20, 0x3, PT ;  /* 0x000000031400780c */ /* 0x000fc80003f26070 */
[----:B------:R-:W-:Y:S01]  /*0230*/  P2R R3, PR, RZ, 0x2 ;  /* 0x00000002ff037803 */ /* 0x000fe20000000000 */
[----:B-1----:R-:W-:Y:S01]  /*0240*/  IMAD R9, R5, UR4, RZ ;  /* 0x0000000405097c24 */ /* 0x002fe2000f8e02ff */
[----:B0-----:R-:W-:-:S05]  /*0250*/  IADD3 R2, P0, PT, R6, 0x10, RZ ;  /* 0x0000001006027810 */ /* 0x001fca0007f1e0ff */
[----:B------:R-:W-:-:S08]  /*0260*/  IMAD.X R3, RZ, RZ, R7, P0 ;  /* 0x000000ffff037224 */ /* 0x000fd000000e0607 */
.L_x_46:
[----:B0-----:R-:W0:Y:S01]  /*0270*/  LDCU.64 UR4, c[0x0][0x390] ;  /* 0x00007200ff0477ac */ /* 0x001e220008000a00 */
[----:B----4-:R-:W-:Y:S01]  /*0280*/  IMAD.MOV.U32 R6, RZ, RZ, RZ ;  /* 0x000000ffff067224 */ /* 0x010fe200078e00ff */
[----:B0-----:R-:W-:Y:S02]  /*0290*/  UISETP.GE.U32.AND UP0, UPT, UR5, 0x8, UPT ;  /* 0x000000080500788c */ /* 0x001fe4000bf06070 */
[----:B------:R-:W-:Y:S02]  /*02a0*/  IMAD R11, R8, UR5, RZ ;  /* 0x00000005080b7c24 */ /* 0x000fe4000f8e02ff */
[----:B------:R-:W-:-:S05]  /*02b0*/  IMAD.IADD R8, R9, 0x1, R8 ;  /* 0x0000000109087824 */ /* 0x000fca00078e0208 */
[----:B------:R-:W-:Y:S01]  /*02c0*/  ISETP.GE.AND P1, PT, R8, UR4, PT ;  /* 0x0000000408007c0c */ /* 0x000fe2000bf26270 */
[----:B-123--:R-:W-:-:S12]  /*02d0*/  BRA.U !UP0, `(.L_x_12) ;  /* 0x0000000508847547 */ /* 0x00efd8000b800000 */
[----:B------:R-:W0:Y:S01]  /*02e0*/  LDC R14, c[0x0][0x398] ;  /* 0x0000e600ff0e7b82 */ /* 0x000e220000000800 */
[----:B------:R-:W-:Y:S02]  /*02f0*/  IMAD.MOV.U32 R13, RZ, RZ, R11 ;  /* 0x000000ffff0d7224 */ /* 0x000fe400078e000b */
[----:B------:R-:W-:-:S07]  /*0300*/  IMAD.MOV.U32 R12, RZ, RZ, R10 ;  /* 0x000000ffff0c7224 */ /* 0x000fce00078e000a */
.L_x_29:
[----:B01234-:R-:W-:-:S05]  /*0310*/  IMAD.WIDE R6, R13, 0x4, R2 ;  /* 0x000000040d067825 */ /* 0x01ffca00078e0202 */
[----:B------:R-:W0:Y:S04]  /*0320*/  LDG.E.CONSTANT R21, desc[UR6][R6.64+-0x10] ;  /* 0xfffff00606157981 */ /* 0x000e28000c1e9900 */
[----:B------:R-:W2:Y:S04]  /*0330*/  LDG.E.CONSTANT R23, desc[UR6][R6.64+-0xc] ;  /* 0xfffff40606177981 */ /* 0x000ea8000c1e9900 */
[----:B------:R-:W3:Y:S04]  /*0340*/  LDG.E.CONSTANT R25, desc[UR6][R6.64+-0x8] ;  /* 0xfffff80606197981 */ /* 0x000ee8000c1e9900 */
[----:B------:R1:W5:Y:S04]  /*0350*/  LDG.E.CONSTANT R27, desc[UR6][R6.64+-0x4] ;  /* 0xfffffc06061b7981 */ /* 0x000368000c1e9900 */
[----:B------:R1:W5:Y:S04]  /*0360*/  LDG.E.CONSTANT R29, desc[UR6][R6.64] ;  /* 0x00000006061d7981 */ /* 0x000368000c1e9900 */
[----:B------:R1:W5:Y:S04]  /*0370*/  LDG.E.CONSTANT R17, desc[UR6][R6.64+0x4] ;  /* 0x0000040606117981 */ /* 0x000368000c1e9900 */
[----:B------:R1:W5:Y:S04]  /*0380*/  LDG.E.CONSTANT R15, desc[UR6][R6.64+0x8] ;  /* 0x00000806060f7981 */ /* 0x000368000c1e9900 */
[----:B------:R1:W5:Y:S01]  /*0390*/  LDG.E.CONSTANT R19, desc[UR6][R6.64+0xc] ;  /* 0x00000c0606137981 */ /* 0x000362000c1e9900 */
[----:B------:R-:W-:Y:S01]  /*03a0*/  BSSY.RECONVERGENT B1, `(.L_x_13) ;  /* 0x000000d000017945 */ /* 0x000fe20003800200 */
[----:B0-----:R-:W-:-:S04]  /*03b0*/  ISETP.GE.AND P0, PT, R21, R14, PT ;  /* 0x0000000e1500720c */ /* 0x001fc80003f06270 */
[----:B------:R-:W-:Y:S02]  /*03c0*/  ISETP.LT.OR P0, PT, R21, RZ, P0 ;  /* 0x000000ff1500720c */ /* 0x000fe40000701670 */
[-C--:B--2---:R-:W-:Y:S02]  /*03d0*/  ISETP.GE.AND P2, PT, R23, R14.reuse, PT ;  /* 0x0000000e1700720c */ /* 0x084fe40003f46270 */
[----:B---3--:R-:W-:Y:S02]  /*03e0*/  ISETP.GE.AND P3, PT, R25, R14, PT ;  /* 0x0000000e1900720c */ /* 0x008fe40003f66270 */
[----:B------:R-:W-:Y:S02]  /*03f0*/  ISETP.LT.OR P2, PT, R23, RZ, P2 ;  /* 0x000000ff1700720c */ /* 0x000fe40001741670 */
[----:B------:R-:W-:-:S05]  /*0400*/  ISETP.LT.OR P3, PT, R25, RZ, P3 ;  /* 0x000000ff1900720c */ /* 0x000fca0001f61670 */
[----:B-1----:R-:W-:Y:S08]  /*0410*/  @P0 BRA `(.L_x_14) ;  /* 0x0000000000140947 */ /* 0x002ff00003800000 */
[----:B------:R-:W0:Y:S01]  /*0420*/  S2UR UR5, SR_CgaCtaId ;  /* 0x00000000000579c3 */ /* 0x000e220000008800 */
[----:B------:R-:W-:Y:S02]  /*0430*/  UMOV UR4, 0x400 ;  /* 0x0000040000047882 */ /* 0x000fe40000000000 */
[----:B0-----:R-:W-:-:S06]  /*0440*/  ULEA UR4, UR5, UR4, 0x18 ;  /* 0x0000000405047291 */ /* 0x001fcc000f8ec0ff */
[----:B------:R-:W-:-:S05]  /*0450*/  LEA R6, R21, UR4, 0x2 ;  /* 0x0000000415067c11 */ /* 0x000fca000f8e10ff */
[----:B------:R0:W-:Y:S02]  /*0460*/  ATOMS.POPC.INC.32 RZ, [R6+URZ] ;  /* 0x0000000006ff7f8c */ /* 0x0001e4000d8000ff */
.L_x_14:
[----:B------:R-:W-:Y:S05]  /*0470*/  BSYNC.RECONVERGENT B1 ;  /* 0x0000000000017941 */ /* 0x000fea0003800200 */
.L_x_13:
[----:B------:R-:W-:Y:S04]  /*0480*/  BSSY.RECONVERGENT B1, `(.L_x_15) ;  /* 0x0000007000017945 */ /* 0x000fe80003800200 */
[----:B------:R-:W-:Y:S05]  /*0490*/  @P2 BRA `(.L_x_16) ;  /* 0x0000000000142947 */ /* 0x000fea0003800000 */
[----:B------:R-:W1:Y:S01]  /*04a0*/  S2UR UR5, SR_CgaCtaId ;  /* 0x00000000000579c3 */ /* 0x000e620000008800 */
[----:B------:R-:W-:Y:S02]  /*04b0*/  UMOV UR4, 0x400 ;  /* 0x0000040000047882 */ /* 0x000fe40000000000 */
[----:B-1----:R-:W-:-:S06]  /*04c0*/  ULEA UR4, UR5, UR4, 0x18 ;  /* 0x0000000405047291 */ /* 0x002fcc000f8ec0ff */
[----:B0-----:R-:W-:-:S05]  /*04d0*/  LEA R6, R23, UR4, 0x2 ;  /* 0x0000000417067c11 */ /* 0x001fca000f8e10ff */
[----:B------:R1:W-:Y:S02]  /*04e0*/  ATOMS.POPC.INC.32 RZ, [R6+URZ] ;  /* 0x0000000006ff7f8c */ /* 0x0003e4000d8000ff */
.L_x_16:
[----:B------:R-:W-:Y:S05]  /*04f0*/  BSYNC.RECONVERGENT B1 ;  /* 0x0000000000017941 */ /* 0x000fea0003800200 */
.L_x_15:
[----:B------:R-:W-:Y:S04]  /*0500*/  BSSY.RECONVERGENT B1, `(.L_x_17) ;  /* 0x0000007000017945 */ /* 0x000fe80003800200 */
[----:B------:R-:W-:Y:S05]  /*0510*/  @P3 BRA `(.L_x_18) ;  /* 0x0000000000143947 */ /* 0x000fea0003800000 */
[----:B------:R-:W2:Y:S01]  /*0520*/  S2UR UR5, SR_CgaCtaId ;  /* 0x00000000000579c3 */ /* 0x000ea20000008800 */
[----:B------:R-:W-:Y:S02]  /*0530*/  UMOV UR4, 0x400 ;  /* 0x0000040000047882 */ /* 0x000fe40000000000 */
[----:B--2---:R-:W-:-:S06]  /*0540*/  ULEA UR4, UR5, UR4, 0x18 ;  /* 0x0000000405047291 */ /* 0x004fcc000f8ec0ff */
[----:B01----:R-:W-:-:S05]  /*0550*/  LEA R6, R25, UR4, 0x2 ;  /* 0x0000000419067c11 */ /* 0x003fca000f8e10ff */
[----:B------:R2:W-:Y:S02]  /*0560*/  ATOMS.POPC.INC.32 RZ, [R6+URZ] ;  /* 0x0000000006ff7f8c */ /* 0x0005e4000d8000ff */
.L_x_18:
[----:B------:R-:W-:Y:S05]  /*0570*/  BSYNC.RECONVERGENT B1 ;  /* 0x0000000000017941 */ /* 0x000fea0003800200 */
.L_x_17:
[-C--:B-----5:R-:W-:Y:S01]  /*0580*/  ISETP.GE.AND P0, PT, R27, R14.reuse, PT ;  /* 0x0000000e1b00720c */ /* 0x0a0fe20003f06270 */
[----:B------:R-:W-:Y:S01]  /*0590*/  VIADD R12, R12, 0x8 ;  /* 0x000000080c0c7836 */ /* 0x000fe20000000000 */
[-C--:B------:R-:W-:Y:S01]  /*05a0*/  ISETP.GE.AND P2, PT, R29, R14.reuse, PT ;  /* 0x0000000e1d00720c */ /* 0x080fe20003f46270 */
[----:B------:R-:W-:Y:S01]  /*05b0*/  BSSY.RECONVERGENT B1, `(.L_x_19) ;  /* 0x0000010000017945 */ /* 0x000fe20003800200 */
[----:B------:R-:W-:Y:S02]  /*05c0*/  ISETP.LT.OR P0, PT, R27, RZ, P0 ;  /* 0x000000ff1b00720c */ /* 0x000fe40000701670 */
[-C--:B------:R-:W-:Y:S02]  /*05d0*/  ISETP.GE.AND P3, PT, R17, R14.reuse, PT ;  /* 0x0000000e1100720c */ /* 0x080fe40003f66270 */
[-C--:B------:R-:W-:Y:S02]  /*05e0*/  ISETP.GE.AND P4, PT, R15, R14.reuse, PT ;  /* 0x0000000e0f00720c */ /* 0x080fe40003f86270 */
[----:B------:R-:W-:-:S02]  /*05f0*/  ISETP.GE.AND P5, PT, R19, R14, PT ;  /* 0x0000000e1300720c */ /* 0x000fc40003fa6270 */
[----:B------:R-:W-:Y:S02]  /*0600*/  ISETP.LT.OR P2, PT, R29, RZ, P2 ;  /* 0x000000ff1d00720c */ /* 0x000fe40001741670 */
[----:B------:R-:W-:Y:S02]  /*0610*/  ISETP.LT.OR P3, PT, R17, RZ, P3 ;  /* 0x000000ff1100720c */ /* 0x000fe40001f61670 */
[----:B------:R-:W-:Y:S02]  /*0620*/  ISETP.LT.OR P4, PT, R15, RZ, P4 ;  /* 0x000000ff0f00720c */ /* 0x000fe40002781670 */
[----:B------:R-:W-:Y:S02]  /*0630*/  ISETP.LT.OR P5, PT, R19, RZ, P5 ;  /* 0x000000ff1300720c */ /* 0x000fe40002fa1670 */
[----:B------:R-:W-:Y:S01]  /*0640*/  ISETP.NE.AND P6, PT, R12, RZ, PT ;  /* 0x000000ff0c00720c */ /* 0x000fe20003fc5270 */
[----:B------:R-:W-:-:S12]  /*0650*/  @P0 BRA `(.L_x_20) ;  /* 0x0000000000140947 */ /* 0x000fd80003800000 */
[----:B------:R-:W3:Y:S01]  /*0660*/  S2UR UR5, SR_CgaCtaId ;  /* 0x00000000000579c3 */ /* 0x000ee20000008800 */
[----:B------:R-:W-:Y:S02]  /*0670*/  UMOV UR4, 0x400 ;  /* 0x0000040000047882 */ /* 0x000fe40000000000 */
[----:B---3--:R-:W-:-:S06]  /*0680*/  ULEA UR4, UR5, UR4, 0x18 ;  /* 0x0000000405047291 */ /* 0x008fcc000f8ec0ff */
[----:B012---:R-:W-:-:S05]  /*0690*/  LEA R6, R27, UR4, 0x2 ;  /* 0x000000041b067c11 */ /* 0x007fca000f8e10ff */
[----:B------:R3:W-:Y:S02]  /*06a0*/  ATOMS.POPC.INC.32 RZ, [R6+URZ] ;  /* 0x0000000006ff7f8c */ /* 0x0007e4000d8000ff */
.L_x_20:
[----:B------:R-:W-:Y:S05]  /*06b0*/  BSYNC.RECONVERGENT B1 ;  /* 0x0000000000017941 */ /* 0x000fea0003800200 */
.L_x_19:
[----:B------:R-:W-:Y:S04]  /*06c0*/  BSSY.RECONVERGENT B1, `(.L_x_21) ;  /* 0x0000007000017945 */ /* 0x000fe80003800200 */
[----:B------:R-:W-:Y:S05]  /*06d0*/  @P2 BRA `(.L_x_22) ;  /* 0x0000000000142947 */ /* 0x000fea0003800000 */
[----:B------:R-:W4:Y:S01]  /*06e0*/  S2UR UR5, SR_CgaCtaId ;  /* 0x00000000000579c3 */ /* 0x000f220000008800 */
[----:B------:R-:W-:Y:S02]  /*06f0*/  UMOV UR4, 0x400 ;  /* 0x0000040000047882 */ /* 0x000fe40000000000 */
[----:B----4-:R-:W-:-:S06]  /*0700*/  ULEA UR4, UR5, UR4, 0x18 ;  /* 0x0000000405047291 */ /* 0x010fcc000f8ec0ff */
[----:B0123--:R-:W-:-:S05]  /*0710*/  LEA R6, R29, UR4, 0x2 ;  /* 0x000000041d067c11 */ /* 0x00ffca000f8e10ff */
[----:B------:R4:W-:Y:S02]  /*0720*/  ATOMS.POPC.INC.32 RZ, [R6+URZ] ;  /* 0x0000000006ff7f8c */ /* 0x0009e4000d8000ff */
.L_x_22:
[----:B------:R-:W-:Y:S05]  /*0730*/  BSYNC.RECONVERGENT B1 ;  /* 0x0000000000017941 */ /* 0x000fea0003800200 */
.L_x_21:
[----:B------:R-:W-:Y:S04]  /*0740*/  BSSY.RECONVERGENT B1, `(.L_x_23) ;  /* 0x0000007000017945 */ /* 0x000fe80003800200 */
[----:B------:R-:W-:Y:S05]  /*0750*/  @P3 BRA `(.L_x_24) ;  /* 0x0000000000143947 */ /* 0x000fea0003800000 */
[----:B------:R-:W5:Y:S01]  /*0760*/  S2UR UR5, SR_CgaCtaId ;  /* 0x00000000000579c3 */ /* 0x000f620000008800 */
[----:B------:R-:W-:Y:S02]  /*0770*/  UMOV UR4, 0x400 ;  /* 0x0000040000047882 */ /* 0x000fe40000000000 */
[----:B-----5:R-:W-:-:S06]  /*0780*/  ULEA UR4, UR5, UR4, 0x18 ;  /* 0x0000000405047291 */ /* 0x020fcc000f8ec0ff */
[----:B------:R-:W-:-:S05]  /*0790*/  LEA R17, R17, UR4, 0x2 ;  /* 0x0000000411117c11 */ /* 0x000fca000f8e10ff */
[----:B------:R0:W-:Y:S02]  /*07a0*/  ATOMS.POPC.INC.32 RZ, [R17+URZ] ;  /* 0x0000000011ff7f8c */ /* 0x0001e4000d8000ff */
.L_x_24:
[----:B------:R-:W-:Y:S05]  /*07b0*/  BSYNC.RECONVERGENT B1 ;  /* 0x0000000000017941 */ /* 0x000fea0003800200 */
.L_x_23:
[----:B------:R-:W-:Y:S04]  /*07c0*/  BSSY.RECONVERGENT B1, `(.L_x_25) ;  /* 0x0000007000017945 */ /* 0x000fe80003800200 */
[----:B------:R-:W-:Y:S05]  /*07d0*/  @P4 BRA `(.L_x_26) ;  /* 0x0000000000144947 */ /* 0x000fea0003800000 */
[----:B------:R-:W5:Y:S01]  /*07e0*/  S2UR UR5, SR_CgaCtaId ;  /* 0x00000000000579c3 */ /* 0x000f620000008800 */
[----:B------:R-:W-:Y:S02]  /*07f0*/  UMOV UR4, 0x400 ;  /* 0x0000040000047882 */ /* 0x000fe40000000000 */
[----:B-----5:R-:W-:-:S06]  /*0800*/  ULEA UR4, UR5, UR4, 0x18 ;  /* 0x0000000405047291 */ /* 0x020fcc000f8ec0ff */
[----:B------:R-:W-:-:S05]  /*0810*/  LEA R15, R15, UR4, 0x2 ;  /* 0x000000040f0f7c11 */ /* 0x000fca000f8e10ff */
[----:B------:R0:W-:Y:S02]  /*0820*/  ATOMS.POPC.INC.32 RZ, [R15+URZ] ;  /* 0x000000000fff7f8c */ /* 0x0001e4000d8000ff */
.L_x_26:
[----:B------:R-:W-:Y:S05]  /*0830*/  BSYNC.RECONVERGENT B1 ;  /* 0x0000000000017941 */ /* 0x000fea0003800200 */
.L_x_25:
[----:B------:R-:W-:Y:S04]  /*0840*/  BSSY.RECONVERGENT B1, `(.L_x_27) ;  /* 0x0000007000017945 */ /* 0x000fe80003800200 */
[----:B------:R-:W-:Y:S05]  /*0850*/  @P5 BRA `(.L_x_28) ;  /* 0x0000000000145947 */ /* 0x000fea0003800000 */
[----:B------:R-:W5:Y:S01]  /*0860*/  S2UR UR5, SR_CgaCtaId ;  /* 0x00000000000579c3 */ /* 0x000f620000008800 */
[----:B------:R-:W-:Y:S02]  /*0870*/  UMOV UR4, 0x400 ;  /* 0x0000040000047882 */ /* 0x000fe40000000000 */
[----:B-----5:R-:W-:-:S06]  /*0880*/  ULEA UR4, UR5, UR4, 0x18 ;  /* 0x0000000405047291 */ /* 0x020fcc000f8ec0ff */
[----:B------:R-:W-:-:S05]  /*0890*/  LEA R19, R19, UR4, 0x2 ;  /* 0x0000000413137c11 */ /* 0x000fca000f8e10ff */
[----:B------:R0:W-:Y:S02]  /*08a0*/  ATOMS.POPC.INC.32 RZ, [R19+URZ] ;  /* 0x0000000013ff7f8c */ /* 0x0001e4000d8000ff */
.L_x_28:
[----:B------:R-:W-:Y:S05]  /*08b0*/  BSYNC.RECONVERGENT B1 ;  /* 0x0000000000017941 */ /* 0x000fea0003800200 */
.L_x_27:
[----:B------:R-:W-:Y:S01]  /*08c0*/  VIADD R13, R13, 0x8 ;  /* 0x000000080d0d7836 */ /* 0x000fe20000000000 */
[----:B------:R-:W-:Y:S06]  /*08d0*/  @P6 BRA `(.L_x_29) ;  /* 0xfffffff8008c6947 */ /* 0x000fec000383ffff */
[----:B01234-:R-:W-:-:S07]  /*08e0*/  IMAD.MOV.U32 R6, RZ, RZ, R4 ;  /* 0x000000ffff067224 */ /* 0x01ffce00078e0004 */
.L_x_12:
[----:B------:R-:W-:-:S13]  /*08f0*/  ISETP.NE.AND P0, PT, R16, RZ, PT ;  /* 0x000000ff1000720c */ /* 0x000fda0003f05270 */
[----:B------:R-:W-:Y:S05]  /*0900*/  @!P0 BRA `(.L_x_30) ;  /* 0x0000000400908947 */ /* 0x000fea0003800000 */
[----:B------:R-:W-:-:S13]  /*0910*/  ISETP.GE.U32.AND P2, PT, R20, 0x3, PT ;  /* 0x000000031400780c */ /* 0x000fda0003f46070 */
[----:B------:R-:W-:Y:S05]  /*0920*/  @!P2 BRA `(.L_x_31) ;  /* 0x0000000000c4a947 */ /* 0x000fea0003800000 */
[----:B------:R-:W0:Y:S01]  /*0930*/  LDC.64 R12, c[0x0][0x380] ;  /* 0x0000e000ff0c7b82 */ /* 0x000e220000000a00 */
[----:B------:R-:W-:-:S07]  /*0940*/  IMAD.IADD R7, R11, 0x1, R6 ;  /* 0x000000010b077824 */ /* 0x000fce00078e0206 */
[----:B------:R-:W1:Y:S01]  /*0950*/  LDC R22, c[0x0][0x398] ;  /* 0x0000e600ff167b82 */ /* 0x000e620000000800 */
[----:B0-----:R-:W-:-:S05]  /*0960*/  IMAD.WIDE R12, R7, 0x4, R12 ;  /* 0x00000004070c7825 */ /* 0x001fca00078e020c */
[----:B------:R-:W1:Y:S04]  /*0970*/  LDG.E.CONSTANT R7, desc[UR6][R12.64] ;  /* 0x000000060c077981 */ /* 0x000e68000c1e9900 */
[----:B------:R-:W2:Y:S04]  /*0980*/  LDG.E.CONSTANT R14, desc[UR6][R12.64+0x4] ;  /* 0x000004060c0e7981 */ /* 0x000ea8000c1e9900 */
[----:B------:R-:W3:Y:S04]  /*0990*/  LDG.E.CONSTANT R15, desc[UR6][R12.64+0x8] ;  /* 0x000008060c0f7981 */ /* 0x000ee8000c1e9900 */
[----:B------:R-:W4:Y:S01]  /*09a0*/  LDG.E.CONSTANT R17, desc[UR6][R12.64+0xc] ;  /* 0x00000c060c117981 */ /* 0x000f22000c1e9900 */
[----:B------:R-:W-:Y:S01]  /*09b0*/  BSSY.RECONVERGENT B1, `(.L_x_32) ;  /* 0x000000f000017945 */ /* 0x000fe20003800200 */
[----:B-1----:R-:W-:-:S04]  /*09c0*/  ISETP.GE.AND P3, PT, R7, R22, PT ;  /* 0x000000160700720c */ /* 0x002fc80003f66270 */
[----:B------:R-:W-:Y:S02]  /*09d0*/  ISETP.LT.OR P3, PT, R7, RZ, P3 ;  /* 0x000000ff0700720c */ /* 0x000fe40001f61670 */
[CC--:B--2---:R-:W-:Y:S02]  /*09e0*/  ISETP.GE.AND P4, PT, R14.reuse, R22.reuse, PT ;  /* 0x000000160e00720c */ /* 0x0c4fe40003f86270 */
[-C--:B---3--:R-:W-:Y:S02]  /*09f0*/  ISETP.GE.AND P0, PT, R15, R22.reuse, PT ;  /* 0x000000160f00720c */ /* 0x088fe40003f06270 */
[----:B------:R-:W-:Y:S02]  /*0a00*/  ISETP.LT.OR P4, PT, R14, RZ, P4 ;  /* 0x000000ff0e00720c */ /* 0x000fe40002781670 */
[----:B----4-:R-:W-:Y:S02]  /*0a10*/  ISETP.GE.AND P2, PT, R17, R22, PT ;  /* 0x000000161100720c */ /* 0x010fe40003f46270 */
[----:B------:R-:W-:-:S02]  /*0a20*/  ISETP.LT.OR P0, PT, R15, RZ, P0 ;  /* 0x000000ff0f00720c */ /* 0x000fc40000701670 */
[----:B------:R-:W-:Y:S01]  /*0a30*/  ISETP.LT.OR P2, PT, R17, RZ, P2 ;  /* 0x000000ff1100720c */ /* 0x000fe20001741670 */
[----:B------:R-:W-:-:S12]  /*0a40*/  @P3 BRA `(.L_x_33) ;  /* 0x0000000000143947 */ /* 0x000fd80003800000 */
[----:B------:R-:W0:Y:S01]  /*0a50*/  S2UR UR5, SR_CgaCtaId ;  /* 0x00000000000579c3 */ /* 0x000e220000008800 */
[----:B------:R-:W-:Y:S02]  /*0a60*/  UMOV UR4, 0x400 ;  /* 0x0000040000047882 */ /* 0x000fe40000000000 */
[----:B0-----:R-:W-:-:S06]  /*0a70*/  ULEA UR4, UR5, UR4, 0x18 ;  /* 0x0000000405047291 */ /* 0x001fcc000f8ec0ff */
[----:B------:R-:W-:-:S05]  /*0a80*/  LEA R7, R7, UR4, 0x2 ;  /* 0x0000000407077c11 */ /* 0x000fca000f8e10ff */
[----:B------:R0:W-:Y:S02]  /*0a90*/  ATOMS.POPC.INC.32 RZ, [R7+URZ] ;  /* 0x0000000007ff7f8c */ /* 0x0001e4000d8000ff */
.L_x_33:
[----:B------:R-:W-:Y:S05]  /*0aa0*/  BSYNC.RECONVERGENT B1 ;  /* 0x0000000000017941 */ /* 0x000fea0003800200 */
.L_x_32:
[----:B------:R-:W-:Y:S04]  /*0ab0*/  BSSY.RECONVERGENT B1, `(.L_x_34) ;  /* 0x0000007000017945 */ /* 0x000fe80003800200 */
[----:B------:R-:W-:Y:S05]  /*0ac0*/  @P4 BRA `(.L_x_35) ;  /* 0x0000000000144947 */ /* 0x000fea0003800000 */
[----:B------:R-:W1:Y:S01]  /*0ad0*/  S2UR UR5, SR_CgaCtaId ;  /* 0x00000000000579c3 */ /* 0x000e620000008800 */
[----:B------:R-:W-:Y:S02]  /*0ae0*/  UMOV UR4, 0x400 ;  /* 0x0000040000047882 */ /* 0x000fe40000000000 */
[----:B-1----:R-:W-:-:S06]  /*0af0*/  ULEA UR4, UR5, UR4, 0x18 ;  /* 0x0000000405047291 */ /* 0x002fcc000f8ec0ff */
[----:B0-----:R-:W-:-:S05]  /*0b00*/  LEA R7, R14, UR4, 0x2 ;  /* 0x000000040e077c11 */ /* 0x001fca000f8e10ff */
[----:B------:R1:W-:Y:S02]  /*0b10*/  ATOMS.POPC.INC.32 RZ, [R7+URZ] ;  /* 0x0000000007ff7f8c */ /* 0x0003e4000d8000ff */
.L_x_35:
[----:B------:R-:W-:Y:S05]  /*0b20*/  BSYNC.RECONVERGENT B1 ;  /* 0x0000000000017941 */ /* 0x000fea0003800200 */
.L_x_34:
[----:B------:R-:W-:Y:S04]  /*0b30*/  BSSY.RECONVERGENT B1, `(.L_x_36) ;  /* 0x0000007000017945 */ /* 0x000fe80003800200 */
[----:B------:R-:W-:Y:S05]  /*0b40*/  @P0 BRA `(.L_x_37) ;  /* 0x0000000000140947 */ /* 0x000fea0003800000 */
[----:B------:R-:W2:Y:S01]  /*0b50*/  S2UR UR5, SR_CgaCtaId ;  /* 0x00000000000579c3 */ /* 0x000ea20000008800 */
[----:B------:R-:W-:Y:S02]  /*0b60*/  UMOV UR4, 0x400 ;  /* 0x0000040000047882 */ /* 0x000fe40000000000 */
[----:B--2---:R-:W-:-:S06]  /*0b70*/  ULEA UR4, UR5, UR4, 0x18 ;  /* 0x0000000405047291 */ /* 0x004fcc000f8ec0ff */
[----:B01----:R-:W-:-:S05]  /*0b80*/  LEA R7, R15, UR4, 0x2 ;  /* 0x000000040f077c11 */ /* 0x003fca000f8e10ff */
[----:B------:R2:W-:Y:S02]  /*0b90*/  ATOMS.POPC.INC.32 RZ, [R7+URZ] ;  /* 0x0000000007ff7f8c */ /* 0x0005e4000d8000ff */
.L_x_37:
[----:B------:R-:W-:Y:S05]  /*0ba0*/  BSYNC.RECONVERGENT B1 ;  /* 0x0000000000017941 */ /* 0x000fea0003800200 */
.L_x_36:
[----:B------:R-:W-:Y:S04]  /*0bb0*/  BSSY.RECONVERGENT B1, `(.L_x_38) ;  /* 0x0000007000017945 */ /* 0x000fe80003800200 */
[----:B------:R-:W-:Y:S05]  /*0bc0*/  @P2 BRA `(.L_x_39) ;  /* 0x0000000000142947 */ /* 0x000fea0003800000 */
[----:B------:R-:W3:Y:S01]  /*0bd0*/  S2UR UR5, SR_CgaCtaId ;  /* 0x00000000000579c3 */ /* 0x000ee20000008800 */
[----:B------:R-:W-:Y:S02]  /*0be0*/  UMOV UR4, 0x400 ;  /* 0x0000040000047882 */ /* 0x000fe40000000000 */
[----:B---3--:R-:W-:-:S06]  /*0bf0*/  ULEA UR4, UR5, UR4, 0x18 ;  /* 0x0000000405047291 */ /* 0x008fcc000f8ec0ff */
[----:B012---:R-:W-:-:S05]  /*0c00*/  LEA R7, R17, UR4, 0x2 ;  /* 0x0000000411077c11 */ /* 0x007fca000f8e10ff */
[----:B------:R3:W-:Y:S02]  /*0c10*/  ATOMS.POPC.INC.32 RZ, [R7+URZ] ;  /* 0x0000000007ff7f8c */ /* 0x0007e4000d8000ff */
.L_x_39:
[----:B------:R-:W-:Y:S05]  /*0c20*/  BSYNC.RECONVERGENT B1 ;  /* 0x0000000000017941 */ /* 0x000fea0003800200 */
.L_x_38:
[----:B------:R-:W-:-:S07]  /*0c30*/  VIADD R6, R6, 0x4 ;  /* 0x0000000406067836 */ /* 0x000fce0000000000 */
.L_x_31:
[----:B------:R-:W-:Y:S01]  /*0c40*/  ISETP.NE.AND P0, PT, R18, RZ, PT ;  /* 0x000000ff1200720c */ /* 0x000fe20003f05270 */
[----:B------:R-:W-:-:S12]  /*0c50*/  BSSY.RECONVERGENT B1, `(.L_x_30) ;  /* 0x000002f000017945 */ /* 0x000fd80003800200 */
[----:B------:R-:W-:Y:S05]  /*0c60*/  @!P0 BRA `(.L_x_40) ;  /* 0x0000000000b48947 */ /* 0x000fea0003800000 */
[----:B------:R-:W-:-:S13]  /*0c70*/  ISETP.NE.AND P0, PT, R18, 0x1, PT ;  /* 0x000000011200780c */ /* 0x000fda0003f05270 */
[----:B------:R-:W-:Y:S05]  /*0c80*/  @!P0 BRA `(.L_x_41) ;  /* 0x00000000006c8947 */ /* 0x000fea0003800000 */
[----:B------:R-:W4:Y:S01]  /*0c90*/  LDC.64 R12, c[0x0][0x380] ;  /* 0x0000e000ff0c7b82 */ /* 0x000f220000000a00 */
[----:B0123--:R-:W-:-:S07]  /*0ca0*/  IMAD.IADD R7, R11, 0x1, R6 ;  /* 0x000000010b077824 */ /* 0x00ffce00078e0206 */
[----:B------:R-:W0:Y:S01]  /*0cb0*/  LDC R15, c[0x0][0x398] ;  /* 0x0000e600ff0f7b82 */ /* 0x000e220000000800 */
[----:B----4-:R-:W-:-:S05]  /*0cc0*/  IMAD.WIDE R12, R7, 0x4, R12 ;  /* 0x00000004070c7825 */ /* 0x010fca00078e020c */
[----:B------:R-:W0:Y:S04]  /*0cd0*/  LDG.E.CONSTANT R7, desc[UR6][R12.64] ;  /* 0x000000060c077981 */ /* 0x000e28000c1e9900 */
[----:B------:R-:W2:Y:S01]  /*0ce0*/  LDG.E.CONSTANT R14, desc[UR6][R12.64+0x4] ;  /* 0x000004060c0e7981 */ /* 0x000ea2000c1e9900 */
[----:B------:R-:W-:Y:S01]  /*0cf0*/  BSSY.RECONVERGENT B2, `(.L_x_42) ;  /* 0x000000b000027945 */ /* 0x000fe20003800200 */
[----:B0-----:R-:W-:-:S04]  /*0d00*/  ISETP.GE.AND P0, PT, R7, R15, PT ;  /* 0x0000000f0700720c */ /* 0x001fc80003f06270 */
[----:B------:R-:W-:Y:S02]  /*0d10*/  ISETP.LT.OR P0, PT, R7, RZ, P0 ;  /* 0x000000ff0700720c */ /* 0x000fe40000701670 */
[----:B--2---:R-:W-:-:S04]  /*0d20*/  ISETP.GE.AND P2, PT, R14, R15, PT ;  /* 0x0000000f0e00720c */ /* 0x004fc80003f46270 */
[----:B------:R-:W-:-:S07]  /*0d30*/  ISETP.LT.OR P2, PT, R14, RZ, P2 ;  /* 0x000000ff0e00720c */ /* 0x000fce0001741670 */
[----:B------:R-:W-:Y:S06]  /*0d40*/  @P0 BRA `(.L_x_43) ;  /* 0x0000000000140947 */ /* 0x000fec0003800000 */
[----:B------:R-:W0:Y:S01]  /*0d50*/  S2UR UR5, SR_CgaCtaId ;  /* 0x00000000000579c3 */ /* 0x000e220000008800 */
[----:B------:R-:W-:Y:S02]  /*0d60*/  UMOV UR4, 0x400 ;  /* 0x0000040000047882 */ /* 0x000fe40000000000 */
[----:B0-----:R-:W-:-:S06]  /*0d70*/  ULEA UR4, UR5, UR4, 0x18 ;  /* 0x0000000405047291 */ /* 0x001fcc000f8ec0ff */
[----:B------:R-:W-:-:S05]  /*0d80*/  LEA R7, R7, UR4, 0x2 ;  /* 0x0000000407077c11 */ /* 0x000fca000f8e10ff */
[----:B------:R0:W-:Y:S02]  /*0d90*/  ATOMS.POPC.INC.32 RZ, [R7+URZ] ;  /* 0x0000000007ff7f8c */ /* 0x0001e4000d8000ff */
.L_x_43:
[----:B------:R-:W-:Y:S05]  /*0da0*/  BSYNC.RECONVERGENT B2 ;  /* 0x0000000000027941 */ /* 0x000fea0003800200 */
.L_x_42:
[----:B------:R-:W-:Y:S04]  /*0db0*/  BSSY.RECONVERGENT B2, `(.L_x_44) ;  /* 0x0000007000027945 */ /* 0x000fe80003800200 */
[----:B------:R-:W-:Y:S05]  /*0dc0*/  @P2 BRA `(.L_x_45) ;  /* 0x0000000000142947 */ /* 0x000fea0003800000 */
[----:B------:R-:W1:Y:S01]  /*0dd0*/  S2UR UR5, SR_CgaCtaId ;  /* 0x00000000000579c3 */ /* 0x000e620000008800 */
[----:B------:R-:W-:Y:S02]  /*0de0*/  UMOV UR4, 0x400 ;  /* 0x0000040000047882 */ /* 0x000fe40000000000 */
[----:B-1----:R-:W-:-:S06]  /*0df0*/  ULEA UR4, UR5, UR4, 0x18 ;  /* 0x0000000405047291 */ /* 0x002fcc000f8ec0ff */
[----:B0-----:R-:W-:-:S05]  /*0e00*/  LEA R7, R14, UR4, 0x2 ;  /* 0x000000040e077c11 */ /* 0x001fca000f8e10ff */
[----:B------:R1:W-:Y:S02]  /*0e10*/  ATOMS.POPC.INC.32 RZ, [R7+URZ] ;  /* 0x0000000007ff7f8c */ /* 0x0003e4000d8000ff */
.L_x_45:
[----:B------:R-:W-:Y:S05]  /*0e20*/  BSYNC.RECONVERGENT B2 ;  /* 0x0000000000027941 */ /* 0x000fea0003800200 */
.L_x_44:
[----:B------:R-:W-:-:S07]  /*0e30*/  VIADD R6, R6, 0x2 ;  /* 0x0000000206067836 */ /* 0x000fce0000000000 */
.L_x_41:
[----:B------:R-:W4:Y:S02]  /*0e40*/  LDCU UR4, c[0x0][0x394] ;  /* 0x00007280ff0477ac */ /* 0x000f240008000800 */
[----:B----4-:R-:W-:-:S09]  /*0e50*/  ULOP3.LUT UP0, URZ, UR4, 0x1, URZ, 0xc0, !UPT ;  /* 0x0000000104ff7892 */ /* 0x010fd2000f80c0ff */
[----:B------:R-:W-:Y:S05]  /*0e60*/  BRA.U !UP0, `(.L_x_40) ;  /* 0x0000000108347547 */ /* 0x000fea000b800000 */
[----:B------:R-:W4:Y:S01]  /*0e70*/  LDC.64 R12, c[0x0][0x380] ;  /* 0x0000e000ff0c7b82 */ /* 0x000f220000000a00 */
[----:B0123--:R-:W-:Y:S01]  /*0e80*/  IMAD.IADD R7, R11, 0x1, R6 ;  /* 0x000000010b077824 */ /* 0x00ffe200078e0206 */
[----:B------:R-:W0:Y:S03]  /*0e90*/  LDCU UR4, c[0x0][0x398] ;  /* 0x00007300ff0477ac */ /* 0x000e260008000800 */
[----:B----4-:R-:W-:-:S06]  /*0ea0*/  IMAD.WIDE R6, R7, 0x4, R12 ;  /* 0x0000000407067825 */ /* 0x010fcc00078e020c */
[----:B------:R-:W0:Y:S02]  /*0eb0*/  LDG.E.CONSTANT R6, desc[UR6][R6.64] ;  /* 0x0000000606067981 */ /* 0x000e24000c1e9900 */
[----:B0-----:R-:W-:-:S04]  /*0ec0*/  ISETP.GE.AND P0, PT, R6, UR4, PT ;  /* 0x0000000406007c0c */ /* 0x001fc8000bf06270 */
[----:B------:R-:W-:-:S13]  /*0ed0*/  ISETP.LT.OR P0, PT, R6, RZ, P0 ;  /* 0x000000ff0600720c */ /* 0x000fda0000701670 */
[----:B------:R-:W-:Y:S05]  /*0ee0*/  @P0 BRA `(.L_x_40) ;  /* 0x0000000000140947 */ /* 0x000fea0003800000 */
[----:B------:R-:W0:Y:S01]  /*0ef0*/  S2UR UR5, SR_CgaCtaId ;  /* 0x00000000000579c3 */ /* 0x000e220000008800 */
[----:B------:R-:W-:Y:S02]  /*0f00*/  UMOV UR4, 0x400 ;  /* 0x0000040000047882 */ /* 0x000fe40000000000 */
[----:B0-----:R-:W-:-:S06]  /*0f10*/  ULEA UR4, UR5, UR4, 0x18 ;  /* 0x0000000405047291 */ /* 0x001fcc000f8ec0ff */
[----:B------:R-:W-:-:S05]  /*0f20*/  LEA R6, R6, UR4, 0x2 ;  /* 0x0000000406067c11 */ /* 0x000fca000f8e10ff */
[----:B------:R4:W-:Y:S02]  /*0f30*/  ATOMS.POPC.INC.32 RZ, [R6+URZ] ;  /* 0x0000000006ff7f8c */ /* 0x0009e4000d8000ff */
.L_x_40:
[----:B------:R-:W-:Y:S05]  /*0f40*/  BSYNC.RECONVERGENT B1 ;  /* 0x0000000000017941 */ /* 0x000fea0003800200 */
.L_x_30:
[----:B------:R-:W-:Y:S05]  /*0f50*/  @!P1 BRA `(.L_x_46) ;  /* 0xfffffff000c49947 */ /* 0x000fea000383ffff */
.L_x_11:
[----:B------:R-:W-:Y:S05]  /*0f60*/  BSYNC.RECONVERGENT B0 ;  /* 0x0000000000007941 */ /* 0x000fea0003800200 */
.L_x_10:
[----:B------:R-:W5:Y:S01]  /*0f70*/  LDCU UR4, c[0x0][0x398] ;  /* 0x00007300ff0477ac */ /* 0x000f620008000800 */
[----:B------:R-:W-:Y:S01]  /*0f80*/  BAR.SYNC.DEFER_BLOCKING 0x0 ;  /* 0x0000000000007b1d */ /* 0x000fe20000010000 */
[----:B-----5:R-:W-:-:S13]  /*0f90*/  ISETP.GE.AND P0, PT, R0, UR4, PT ;  /* 0x0000000400007c0c */ /* 0x020fda000bf06270 */
[----:B------:R-:W-:Y:S05]  /*0fa0*/  @P0 EXIT ;  /* 0x000000000000094d */ /* 0x000fea0003800000 */
[----:B------:R-:W5:Y:S01]  /*0fb0*/  S2UR UR5, SR_CgaCtaId ;  /* 0x00000000000579c3 */ /* 0x000f620000008800 */
[----:B------:R-:W-:Y:S01]  /*0fc0*/  UMOV UR4, 0x400 ;  /* 0x0000040000047882 */ /* 0x000fe20000000000 */
[----:B------:R-:W5:Y:S06]  /*0fd0*/  LDCU UR8, c[0x0][0x398] ;  /* 0x00007300ff0877ac */ /* 0x000f6c0008000800 */
[----:B01234-:R-:W0:Y:S01]  /*0fe0*/  LDC.64 R6, c[0x0][0x388] ;  /* 0x0000e200ff067b82 */ /* 0x01fe220000000a00 */
[----:B-----5:R-:W-:-:S12]  /*0ff0*/  ULEA UR4, UR5, UR4, 0x18 ;  /* 0x0000000405047291 */ /* 0x020fd8000f8ec0ff */
.L_x_49:
[----:B-1----:R-:W-:Y:S01]  /*1000*/  LEA R2, R0, UR4, 0x2 ;  /* 0x0000000400027c11 */ /* 0x002fe2000f8e10ff */
[----:B------:R-:W-:Y:S04]  /*1010*/  BSSY.RECONVERGENT B0, `(.L_x_47) ;  /* 0x0000006000007945 */ /* 0x000fe80003800200 */
[----:B------:R-:W1:Y:S02]  /*1020*/  LDS R9, [R2] ;  /* 0x0000000002097984 */ /* 0x000e640000000800 */
[----:B-1----:R-:W-:-:S13]  /*1030*/  ISETP.GE.AND P0, PT, R9, 0x1, PT ;  /* 0x000000010900780c */ /* 0x002fda0003f06270 */
[----:B------:R-:W-:Y:S05]  /*1040*/  @!P0 BRA `(.L_x_48) ;  /* 0x0000000000088947 */ /* 0x000fea0003800000 */
[----:B0-----:R-:W-:-:S05]  /*1050*/  IMAD.WIDE R2, R0, 0x4, R6 ;  /* 0x0000000400027825 */ /* 0x001fca00078e0206 */
[----:B------:R1:W-:Y:S02]  /*1060*/  REDG.E.ADD.STRONG.GPU desc[UR6][R2.64], R9 ;  /* 0x000000090200798e */ /* 0x0003e4000c12e106 */
.L_x_48:
[----:B------:R-:W-:Y:S05]  /*1070*/  BSYNC.RECONVERGENT B0 ;  /* 0x0000000000007941 */ /* 0x000fea0003800200 */
.L_x_47:
[----:B------:R-:W-:-:S05]  /*1080*/  IMAD.IADD R0, R5, 0x1, R0 ;  /* 0x0000000105007824 */ /* 0x000fca00078e0200 */
[----:B------:R-:W-:-:S13]  /*1090*/  ISETP.GE.AND P0, PT, R0, UR8, PT ;  /* 0x0000000800007c0c */ /* 0x000fda000bf06270 */
[----:B------:R-:W-:Y:S05]  /*10a0*/  @!P0 BRA `(.L_x_49) ;  /* 0xfffffffc00d48947 */ /* 0x000fea000383ffff */
[----:B------:R-:W-:Y:S05]  /*10b0*/  EXIT ;  /* 0x000000000000794d */ /* 0x000fea0003800000 */
.L_x_50:
        /* <DEDUP_REMOVED lines=12> */
.L_x_98:


//--------------------- .text._Z21scatter_output_kernelPK13__nv_bfloat16PKiPKfPS_iiii --------------------------
	.section	.text._Z21scatter_output_kernelPK13__nv_bfloat16PKiPKfPS_iiii,"ax",@progbits
	.align	128
        .global         _Z21scatter_output_kernelPK13__nv_bfloat16PKiPKfPS_iiii
        .type           _Z21scatter_output_kernelPK13__nv_bfloat16PKiPKfPS_iiii,@function
        .size           _Z21scatter_output_kernelPK13__nv_bfloat16PKiPKfPS_iiii,(.L_x_99 - _Z21scatter_output_kernelPK13__nv_bfloat16PKiPKfPS_iiii)
        .other          _Z21scatter_output_kernelPK13__nv_bfloat16PKiPKfPS_iiii,@"STO_CUDA_ENTRY STV_DEFAULT"
_Z21scatter_output_kernelPK13__nv_bfloat16PKiPKfPS_iiii:
.text._Z21scatter_output_kernelPK13__nv_bfloat16PKiPKfPS_iiii:
[----:B------:R-:W-:Y:S01]  /*0000*/  LDC R1, c[0x0][0x37c] ;  /* 0x0000df00ff017b82 */ /* 0x000fe20000000800 */
[----:B------:R-:W0:Y:S07]  /*0010*/  S2R R5, SR_TID.X ;  /* 0x0000000000057919 */ /* 0x000e2e0000002100 */
[----:B------:R-:W0:Y:S01]  /*0020*/  S2UR UR4, SR_CTAID.X ;  /* 0x00000000000479c3 */ /* 0x000e220000002500 */
[----:B------:R-:W1:Y:S07]  /*0030*/  LDCU UR5, c[0x0][0x3a4] ;  /* 0x00007480ff0577ac */ /* 0x000e6e0008000800 */
[----:B------:R-:W0:Y:S08]  /*0040*/  LDC R4, c[0x0][0x360] ;  /* 0x0000d800ff047b82 */ /* 0x000e300000000800 */
[----:B------:R-:W1:Y:S01]  /*0050*/  LDC R2, c[0x0][0x3a8] ;  /* 0x0000ea00ff027b82 */ /* 0x000e620000000800 */
[----:B0-----:R-:W-:-:S02]  /*0060*/  IMAD R5, R4, UR4, R5 ;  /* 0x0000000404057c24 */ /* 0x001fc4000f8e0205 */
[----:B-1----:R-:W-:-:S05]  /*0070*/  IMAD R0, R2, UR5, RZ ;  /* 0x0000000502007c24 */ /* 0x002fca000f8e02ff */
[----:B------:R-:W-:-:S13]  /*0080*/  ISETP.GE.AND P0, PT, R5, R0, PT ;  /* 0x000000000500720c */ /* 0x000fda0003f06270 */
[----:B------:R-:W-:Y:S05]  /*0090*/  @P0 EXIT ;  /* 0x000000000000094d */ /* 0x000fea0003800000 */
[----:B------:R-:W-:Y:S01]  /*00a0*/  IABS R2, R2 ;  /* 0x0000000200027213 */ /* 0x000fe20000000000 */
[----:B------:R-:W0:Y:S01]  /*00b0*/  LDCU UR4, c[0x0][0x370] ;  /* 0x00006e00ff0477ac */ /* 0x000e220008000800 */
[----:B------:R-:W-:Y:S02]  /*00c0*/  IMAD.MOV.U32 R10, RZ, RZ, RZ ;  /* 0x000000ffff0a7224 */ /* 0x000fe400078e00ff */
[----:B------:R-:W1:Y:S01]  /*00d0*/  I2F.RP R3, R2 ;  /* 0x0000000200037306 */ /* 0x000e620000209400 */
[----:B------:R-:W2:Y:S07]  /*00e0*/  LDCU.64 UR6, c[0x0][0x358] ;  /* 0x00006b00ff0677ac */ /* 0x000eae0008000a00 */
[----:B-1----:R-:W1:Y:S01]  /*00f0*/  MUFU.RCP R3, R3 ;  /* 0x0000000300037308 */ /* 0x002e620000001000 */
[----:B0-----:R-:W-:-:S02]  /*0100*/  IMAD R4, R4, UR4, RZ ;  /* 0x0000000404047c24 */ /* 0x001fc4000f8e02ff */
[----:B-1----:R-:W-:-:S06]  /*0110*/  VIADD R11, R3, 0xffffffe ;  /* 0x0ffffffe030b7836 */ /* 0x002fcc0000000000 */
[----:B------:R-:W0:Y:S02]  /*0120*/  F2I.FTZ.U32.TRUNC.NTZ R11, R11 ;  /* 0x0000000b000b7305 */ /* 0x000e24000021f000 */
[----:B0-----:R-:W-:-:S04]  /*0130*/  IMAD.MOV R7, RZ, RZ, -R11 ;  /* 0x000000ffff077224 */ /* 0x001fc800078e0a0b */
[----:B------:R-:W-:-:S04]  /*0140*/  IMAD R7, R7, R2, RZ ;  /* 0x0000000207077224 */ /* 0x000fc800078e02ff */
[----:B--2---:R-:W-:-:S07]  /*0150*/  IMAD.HI.U32 R10, R11, R7, R10 ;  /* 0x000000070b0a7227 */ /* 0x004fce00078e000a */
.L_x_54:
[----:B------:R-:W0:Y:S01]  /*0160*/  LDC R8, c[0x0][0x3a8] ;  /* 0x0000ea00ff087b82 */ /* 0x000e220000000800 */
[----:B------:R-:W-:Y:S01]  /*0170*/  IABS R15, R5 ;  /* 0x00000005000f7213 */ /* 0x000fe20000000000 */
[----:B------:R-:W1:Y:S04]  /*0180*/  LDCU UR4, c[0x0][0x3a0] ;  /* 0x00007400ff0477ac */ /* 0x000e680008000800 */
[----:B------:R-:W-:-:S05]  /*0190*/  IMAD.HI.U32 R9, R10, R15, RZ ;  /* 0x0000000f0a097227 */ /* 0x000fca00078e00ff */
[----:B------:R-:W-:Y:S02]  /*01a0*/  IADD3 R6, PT, PT, -R9, RZ, RZ ;  /* 0x000000ff09067210 */ /* 0x000fe40007ffe1ff */
[-C--:B0-----:R-:W-:Y:S02]  /*01b0*/  IABS R3, R8.reuse ;  /* 0x0000000800037213 */ /* 0x081fe40000000000 */
[----:B------:R-:W-:-:S03]  /*01c0*/  LOP3.LUT R14, RZ, R8, RZ, 0x33, !PT ;  /* 0x00000008ff0e7212 */ /* 0x000fc600078e33ff */
[----:B------:R-:W-:Y:S01]  /*01d0*/  IMAD R15, R3, R6, R15 ;  /* 0x00000006030f7224 */ /* 0x000fe200078e020f */
[----:B------:R-:W-:-:S04]  /*01e0*/  LOP3.LUT R6, R5, R8, RZ, 0x3c, !PT ;  /* 0x0000000805067212 */ /* 0x000fc800078e3cff */
[----:B------:R-:W-:Y:S02]  /*01f0*/  ISETP.GT.U32.AND P2, PT, R2, R15, PT ;  /* 0x0000000f0200720c */ /* 0x000fe40003f44070 */
[----:B------:R-:W-:Y:S02]  /*0200*/  ISETP.GE.AND P0, PT, R6, RZ, PT ;  /* 0x000000ff0600720c */ /* 0x000fe40003f06270 */
[----:B------:R-:W0:Y:S09]  /*0210*/  LDC.64 R6, c[0x0][0x388] ;  /* 0x0000e200ff067b82 */ /* 0x000e320000000a00 */
[----:B------:R-:W-:-:S02]  /*0220*/  @!P2 IMAD.IADD R15, R15, 0x1, -R3 ;  /* 0x000000010f0fa824 */ /* 0x000fc400078e0a03 */
[----:B------:R-:W-:-:S03]  /*0230*/  @!P2 VIADD R9, R9, 0x1 ;  /* 0x000000010909a836 */ /* 0x000fc60000000000 */
[----:B------:R-:W-:-:S13]  /*0240*/  ISETP.GE.U32.AND P1, PT, R15, R2, PT ;  /* 0x000000020f00720c */ /* 0x000fda0003f26070 */
[----:B------:R-:W-:Y:S02]  /*0250*/  @P1 IADD3 R9, PT, PT, R9, 0x1, RZ ;  /* 0x0000000109091810 */ /* 0x000fe40007ffe0ff */
[----:B------:R-:W-:-:S03]  /*0260*/  ISETP.NE.AND P1, PT, R8, RZ, PT ;  /* 0x000000ff0800720c */ /* 0x000fc60003f25270 */
[----:B------:R-:W-:-:S05]  /*0270*/  @!P0 IMAD.MOV R9, RZ, RZ, -R9 ;  /* 0x000000ffff098224 */ /* 0x000fca00078e0a09 */
[----:B------:R-:W-:-:S05]  /*0280*/  SEL R9, R14, R9, !P1 ;  /* 0x000000090e097207 */ /* 0x000fca0004800000 */
[----:B-1----:R-:W-:Y:S01]  /*0290*/  VIADD R17, R9, UR4 ;  /* 0x0000000409117c36 */ /* 0x002fe20008000000 */
[----:B------:R-:W1:Y:S03]  /*02a0*/  LDCU UR4, c[0x0][0x3ac] ;  /* 0x00007580ff0477ac */ /* 0x000e660008000800 */
[----:B0-----:R-:W-:-:S05]  /*02b0*/  IMAD.WIDE R6, R17, 0x4, R6 ;  /* 0x0000000411067825 */ /* 0x001fca00078e0206 */
[----:B------:R-:W2:Y:S01]  /*02c0*/  LDG.E.CONSTANT R19, desc[UR6][R6.64] ;  /* 0x0000000606137981 */ /* 0x000ea2000c1e9900 */
[----:B------:R-:W-:Y:S01]  /*02d0*/  BSSY.RECONVERGENT B0, `(.L_x_51) ;  /* 0x000002d000007945 */ /* 0x000fe20003800200 */
[----:B--2---:R-:W-:-:S04]  /*02e0*/  LOP3.LUT R9, R19, R8, RZ, 0xfc, !PT ;  /* 0x0000000813097212 */ /* 0x004fc800078efcff */
[----:B------:R-:W-:-:S04]  /*02f0*/  ISETP.GE.AND P0, PT, R9, RZ, PT ;  /* 0x000000ff0900720c */ /* 0x000fc80003f06270 */
[----:B-1----:R-:W-:-:S13]  /*0300*/  ISETP.GE.OR P0, PT, R19, UR4, !P0 ;  /* 0x0000000413007c0c */ /* 0x002fda000c706670 */
[----:B------:R-:W-:Y:S05]  /*0310*/  @P0 BRA `(.L_x_52) ;  /* 0x0000000000a00947 */ /* 0x000fea0003800000 */
[----:B------:R-:W0:Y:S01]  /*0320*/  LDC.64 R12, c[0x0][0x380] ;  /* 0x0000e000ff0c7b82 */ /* 0x000e220000000a00 */
[----:B------:R-:W-:Y:S01]  /*0330*/  MOV R2, R3 ;  /* 0x0000000300027202 */ /* 0x000fe20000000f00 */
[----:B------:R-:W-:Y:S01]  /*0340*/  IMAD.IADD R16, R15, 0x1, -R3 ;  /* 0x000000010f107824 */ /* 0x000fe200078e0a03 */
[----:B------:R-:W-:Y:S02]  /*0350*/  ISETP.GE.AND P2, PT, R5, RZ, PT ;  /* 0x000000ff0500720c */ /* 0x000fe40003f46270 */
[----:B------:R-:W-:-:S03]  /*0360*/  ISETP.GT.U32.AND P0, PT, R2, R15, PT ;  /* 0x0000000f0200720c */ /* 0x000fc60003f04070 */
[----:B------:R-:W1:Y:S01]  /*0370*/  LDC.64 R10, c[0x0][0x390] ;  /* 0x0000e400ff0a7b82 */ /* 0x000e620000000a00 */
[----:B------:R-:W-:-:S07]  /*0380*/  SEL R15, R16, R15, !P0 ;  /* 0x0000000f100f7207 */ /* 0x000fce0004000000 */
[----:B------:R-:W-:Y:S01]  /*0390*/  @!P2 IMAD.MOV R15, RZ, RZ, -R15 ;  /* 0x000000ffff0fa224 */ /* 0x000fe200078e0a0f */
[----:B------:R-:W2:Y:S04]  /*03a0*/  LDC.64 R6, c[0x0][0x398] ;  /* 0x0000e600ff067b82 */ /* 0x000ea80000000a00 */
[----:B------:R-:W-:Y:S01]  /*03b0*/  SEL R15, R14, R15, !P1 ;  /* 0x0000000f0e0f7207 */ /* 0x000fe20004800000 */
[----:B0-----:R-:W-:-:S06]  /*03c0*/  IMAD.WIDE R12, R5, 0x2, R12 ;  /* 0x00000002050c7825 */ /* 0x001fcc00078e020c */
[----:B------:R-:W3:Y:S01]  /*03d0*/  LDG.E.U16.CONSTANT R12, desc[UR6][R12.64] ;  /* 0x000000060c0c7981 */ /* 0x000ee2000c1e9500 */
[----:B-1----:R-:W-:-:S06]  /*03e0*/  IMAD.WIDE R16, R17, 0x4, R10 ;  /* 0x0000000411107825 */ /* 0x002fcc00078e020a */
[----:B------:R0:W4:Y:S01]  /*03f0*/  LDG.E.CONSTANT R16, desc[UR6][R16.64] ;  /* 0x0000000610107981 */ /* 0x000122000c1e9900 */
[----:B------:R-:W1:Y:S01]  /*0400*/  I2F.RP R14, R3 ;  /* 0x00000003000e7306 */ /* 0x000e620000209400 */
[----:B------:R-:W-:-:S07]  /*0410*/  IMAD R15, R19, R8, R15 ;  /* 0x00000008130f7224 */ /* 0x000fce00078e020f */
[----:B-1----:R-:W1:Y:S01]  /*0420*/  MUFU.RCP R14, R14 ;  /* 0x0000000e000e7308 */ /* 0x002e620000001000 */
[----:B--2---:R-:W-:-:S03]  /*0430*/  IMAD.WIDE R6, R15, 0x2, R6 ;  /* 0x000000020f067825 */ /* 0x004fc600078e0206 */
[----:B------:R-:W-:Y:S02]  /*0440*/  LOP3.LUT R8, R6, 0xfffffffd, RZ, 0xc0, !PT ;  /* 0xfffffffd06087812 */ /* 0x000fe400078ec0ff */
[----:B------:R-:W-:-:S05]  /*0450*/  MOV R9, R7 ;  /* 0x0000000700097202 */ /* 0x000fca0000000f00 */
[----:B------:R2:W5:Y:S01]  /*0460*/  LD.E R15, desc[UR6][R8.64] ;  /* 0x00000006080f7980 */ /* 0x000562000c101900 */
[----:B-1----:R-:W-:-:S06]  /*0470*/  VIADD R11, R14, 0xffffffe ;  /* 0x0ffffffe0e0b7836 */ /* 0x002fcc0000000000 */
[----:B------:R-:W1:Y:S01]  /*0480*/  F2I.FTZ.U32.TRUNC.NTZ R11, R11 ;  /* 0x0000000b000b7305 */ /* 0x000e62000021f000 */
[----:B------:R-:W-:-:S04]  /*0490*/  LOP3.LUT R10, R6, 0x2, RZ, 0xc0, !PT ;  /* 0x00000002060a7812 */ /* 0x000fc800078ec0ff */
[----:B------:R-:W-:Y:S01]  /*04a0*/  ISETP.EQ.U32.AND P0, PT, R10, RZ, PT ;  /* 0x000000ff0a00720c */ /* 0x000fe20003f02070 */
[----:B------:R-:W-:Y:S02]  /*04b0*/  IMAD.MOV.U32 R10, RZ, RZ, RZ ;  /* 0x000000ffff0a7224 */ /* 0x000fe400078e00ff */
[----:B-1----:R-:W-:-:S04]  /*04c0*/  IMAD.MOV R18, RZ, RZ, -R11 ;  /* 0x000000ffff127224 */ /* 0x002fc800078e0a0b */
[----:B0-----:R-:W-:Y:S02]  /*04d0*/  IMAD R17, R18, R3, RZ ;  /* 0x0000000312117224 */ /* 0x001fe400078e02ff */
[----:B------:R-:W-:Y:S02]  /*04e0*/  IMAD.MOV.U32 R3, RZ, RZ, 0x3254 ;  /* 0x00003254ff037424 */ /* 0x000fe400078e00ff */
[----:B------:R-:W-:-:S03]  /*04f0*/  IMAD.HI.U32 R10, R11, R17, R10 ;  /* 0x000000110b0a7227 */ /* 0x000fc600078e000a */
[----:B------:R-:W-:Y:S02]  /*0500*/  SEL R11, R3, 0x7610, P0 ;  /* 0x00007610030b7807 */ /* 0x000fe40000000000 */
[----:B---3--:R-:W-:-:S05]  /*0510*/  SHF.L.U32 R13, R12, 0x10, RZ ;  /* 0x000000100c0d7819 */ /* 0x008fca00000006ff */
[----:B----4-:R-:W-:-:S05]  /*0520*/  FMUL R13, R16, R13 ;  /* 0x0000000d100d7220 */ /* 0x010fca0000400000 */
[----:B--2---:R-:W-:-:S07]  /*0530*/  F2FP.BF16.F32.PACK_AB R13, RZ, R13 ;  /* 0x0000000dff0d723e */ /* 0x004fce00000010ff */
.L_x_53:
[----:B-----5:R-:W-:-:S05]  /*0540*/  HADD2.BF16_V2 R12, R15, R13.H0_H0 ;  /* 0x2000000d0f0c7230 */ /* 0x020fca0000200000 */
[----:B------:R-:W-:-:S05]  /*0550*/  PRMT R3, R15, R11, R12 ;  /* 0x0000000b0f037216 */ /* 0x000fca000000000c */
[----:B------:R-:W2:Y:S02]  /*0560*/  ATOM.E.CAS.STRONG.GPU PT, R12, [R8], R15, R3 ;  /* 0x0000000f080c738b */ /* 0x000ea400001ee103 */
[----:B--2---:R-:W-:Y:S02]  /*0570*/  ISETP.NE.U32.AND P0, PT, R12, R15, PT ;  /* 0x0000000f0c00720c */ /* 0x004fe40003f05070 */
[----:B------:R-:W-:-:S11]  /*0580*/  MOV R15, R12 ;  /* 0x0000000c000f7202 */ /* 0x000fd60000000f00 */
[----:B------:R-:W-:Y:S05]  /*0590*/  @P0 BRA `(.L_x_53) ;  /* 0xfffffffc00e80947 */ /* 0x000fea000383ffff */
.L_x_52:
[----:B------:R-:W-:Y:S05]  /*05a0*/  BSYNC.RECONVERGENT B0 ;  /* 0x0000000000007941 */ /* 0x000fea0003800200 */
.L_x_51:
[----:B------:R-:W-:-:S05]  /*05b0*/  IMAD.IADD R5, R4, 0x1, R5 ;  /* 0x0000000104057824 */ /* 0x000fca00078e0205 */
[----:B------:R-:W-:-:S13]  /*05c0*/  ISETP.GE.AND P0, PT, R5, R0, PT ;  /* 0x000000000500720c */ /* 0x000fda0003f06270 */
[----:B------:R-:W-:Y:S05]  /*05d0*/  @!P0 BRA `(.L_x_54) ;  /* 0xfffffff800e08947 */ /* 0x000fea000383ffff */
[----:B------:R-:W-:Y:S05]  /*05e0*/  EXIT ;  /* 0x000000000000794d */ /* 0x000fea0003800000 */
.L_x_55:
        /* <DEDUP_REMOVED lines=9> */
.L_x_99:


//--------------------- .text._Z19relu_squared_kernelP13__nv_bfloat16i --------------------------
	.section	.text._Z19relu_squared_kernelP13__nv_bfloat16i,"ax",@progbits
	.align	128
        .global         _Z19relu_squared_kernelP13__nv_bfloat16i
        .type           _Z19relu_squared_kernelP13__nv_bfloat16i,@function
        .size           _Z19relu_squared_kernelP13__nv_bfloat16i,(.L_x_100 - _Z19relu_squared_kernelP13__nv_bfloat16i)
        .other          _Z19relu_squared_kernelP13__nv_bfloat16i,@"STO_CUDA_ENTRY STV_DEFAULT"
_Z19relu_squared_kernelP13__nv_bfloat16i:
.text._Z19relu_squared_kernelP13__nv_bfloat16i:
        /* <DEDUP_REMOVED lines=9> */
[----:B------:R-:W1:Y:S01]  /*0090*/  LDCU UR4, c[0x0][0x370] ;  /* 0x00006e00ff0477ac */ /* 0x000e620008000800 */
[----:B------:R-:W2:Y:S01]  /*00a0*/  LDCU.64 UR6, c[0x0][0x358] ;  /* 0x00006b00ff0677ac */ /* 0x000ea20008000a00 */
[----:B-1----:R-:W-:-:S07]  /*00b0*/  IMAD R7, R7, UR4, RZ ;  /* 0x0000000407077c24 */ /* 0x002fce000f8e02ff */
.L_x_56:
[----:B01----:R-:W-:-:S05]  /*00c0*/  IMAD.WIDE R2, R0, 0x2, R4 ;  /* 0x0000000200027825 */ /* 0x003fca00078e0204 */
[----:B--2---:R-:W2:Y:S01]  /*00d0*/  LDG.E.U16 R6, desc[UR6][R2.64] ;  /* 0x0000000602067981 */ /* 0x004ea2000c1e1500 */
[----:B------:R-:W-:-:S04]  /*00e0*/  IADD3 R0, PT, PT, R7, R0, RZ ;  /* 0x0000000007007210 */ /* 0x000fc80007ffe0ff */
[----:B------:R-:W-:Y:S02]  /*00f0*/  ISETP.GE.AND P0, PT, R0, UR5, PT ;  /* 0x0000000500007c0c */ /* 0x000fe4000bf06270 */
[----:B--2---:R-:W-:-:S04]  /*0100*/  SHF.L.U32 R6, R6, 0x10, RZ ;  /* 0x0000001006067819 */ /* 0x004fc800000006ff */
[----:B------:R-:W-:-:S05]  /*0110*/  FMNMX R6, RZ, R6, !PT ;  /* 0x00000006ff067209 */ /* 0x000fca0007800000 */
[----:B------:R-:W-:-:S05]  /*0120*/  FMUL R6, R6, R6 ;  /* 0x0000000606067220 */ /* 0x000fca0000400000 */
[----:B------:R-:W-:-:S05]  /*0130*/  F2FP.BF16.F32.PACK_AB R6, RZ, R6 ;  /* 0x00000006ff06723e */ /* 0x000fca00000010ff */
[----:B------:R1:W-:Y:S01]  /*0140*/  STG.E.U16 desc[UR6][R2.64], R6 ;  /* 0x0000000602007986 */ /* 0x0003e2000c101506 */
[----:B------:R-:W-:Y:S05]  /*0150*/  @!P0 BRA `(.L_x_56) ;  /* 0xfffffffc00d88947 */ /* 0x000fea000383ffff */
[----:B------:R-:W-:Y:S05]  /*0160*/  EXIT ;  /* 0x000000000000794d */ /* 0x000fea0003800000 */
.L_x_57:
        /* <DEDUP_REMOVED lines=9> */
.L_x_100:


//--------------------- .text._Z22gather_features_kernelPK13__nv_bfloat16PKiPS_iiii --------------------------
	.section	.text._Z22gather_features_kernelPK13__nv_bfloat16PKiPS_iiii,"ax",@progbits
	.align	128
        .global         _Z22gather_features_kernelPK13__nv_bfloat16PKiPS_iiii
        .type           _Z22gather_features_kernelPK13__nv_bfloat16PKiPS_iiii,@function
        .size           _Z22gather_features_kernelPK13__nv_bfloat16PKiPS_iiii,(.L_x_101 - _Z22gather_features_kernelPK13__nv_bfloat16PKiPS_iiii)
        .other          _Z22gather_features_kernelPK13__nv_bfloat16PKiPS_iiii,@"STO_CUDA_ENTRY STV_DEFAULT"
_Z22gather_features_kernelPK13__nv_bfloat16PKiPS_iiii:
.text._Z22gather_features_kernelPK13__nv_bfloat16PKiPS_iiii:
        /* <DEDUP_REMOVED lines=11> */
[----:B------:R-:W0:Y:S01]  /*00b0*/  LDC R9, c[0x0][0x3a0] ;  /* 0x0000e800ff097b82 */ /* 0x000e220000000800 */
[----:B------:R-:W1:Y:S02]  /*00c0*/  LDCU UR4, c[0x0][0x370] ;  /* 0x00006e00ff0477ac */ /* 0x000e640008000800 */
[----:B------:R-:W2:Y:S01]  /*00d0*/  I2F.RP R12, R8 ;  /* 0x00000008000c7306 */ /* 0x000ea20000209400 */
[----:B------:R-:W3:Y:S04]  /*00e0*/  LDCU.64 UR6, c[0x0][0x358] ;  /* 0x00006b00ff0677ac */ /* 0x000ee80008000a00 */
[----:B------:R-:W4:Y:S01]  /*00f0*/  LDC.64 R2, c[0x0][0x388] ;  /* 0x0000e200ff027b82 */ /* 0x000f220000000a00 */
[----:B------:R-:W0:Y:S01]  /*0100*/  LDCU UR5, c[0x0][0x398] ;  /* 0x00007300ff0577ac */ /* 0x000e220008000800 */
[----:B------:R-:W0:Y:S06]  /*0110*/  LDCU UR8, c[0x0][0x3a4] ;  /* 0x00007480ff0877ac */ /* 0x000e2c0008000800 */
[----:B------:R-:W0:Y:S01]  /*0120*/  LDC.64 R4, c[0x0][0x380] ;  /* 0x0000e000ff047b82 */ /* 0x000e220000000a00 */
[----:B--2---:R-:W2:Y:S07]  /*0130*/  MUFU.RCP R12, R12 ;  /* 0x0000000c000c7308 */ /* 0x004eae0000001000 */
[----:B------:R-:W0:Y:S01]  /*0140*/  LDC.64 R6, c[0x0][0x390] ;  /* 0x0000e400ff067b82 */ /* 0x000e220000000a00 */
[----:B--2---:R-:W-:-:S04]  /*0150*/  VIADD R10, R12, 0xffffffe ;  /* 0x0ffffffe0c0a7836 */ /* 0x004fc80000000000 */
[----:B------:R2:W5:Y:S02]  /*0160*/  F2I.FTZ.U32.TRUNC.NTZ R11, R10 ;  /* 0x0000000a000b7305 */ /* 0x000564000021f000 */
[----:B--2---:R-:W-:Y:S02]  /*0170*/  HFMA2 R10, -RZ, RZ, 0, 0 ;  /* 0x00000000ff0a7431 */ /* 0x004fe400000001ff */
[----:B-----5:R-:W-:-:S04]  /*0180*/  IMAD.MOV R13, RZ, RZ, -R11 ;  /* 0x000000ffff0d7224 */ /* 0x020fc800078e0a0b */
[----:B------:R-:W-:-:S04]  /*0190*/  IMAD R13, R13, R8, RZ ;  /* 0x000000080d0d7224 */ /* 0x000fc800078e02ff */
[----:B------:R-:W-:-:S04]  /*01a0*/  IMAD.HI.U32 R13, R11, R13, R10 ;  /* 0x0000000d0b0d7227 */ /* 0x000fc800078e000a */
[----:B------:R-:W-:Y:S02]  /*01b0*/  IMAD.MOV.U32 R11, RZ, RZ, R15 ;  /* 0x000000ffff0b7224 */ /* 0x000fe400078e000f */
[----:B-1-34-:R-:W-:-:S07]  /*01c0*/  IMAD R10, R14, UR4, RZ ;  /* 0x000000040e0a7c24 */ /* 0x01afce000f8e02ff */
.L_x_61:
[----:B------:R-:W-:Y:S02]  /*01d0*/  IABS R17, R11 ;  /* 0x0000000b00117213 */ /* 0x000fe40000000000 */
[-C--:B0-----:R-:W-:Y:S02]  /*01e0*/  IABS R12, R9.reuse ;  /* 0x00000009000c7213 */ /* 0x081fe40000000000 */
[----:B------:R-:W-:Y:S01]  /*01f0*/  LOP3.LUT R19, RZ, R9, RZ, 0x33, !PT ;  /* 0x00000009ff137212 */ /* 0x000fe200078e33ff */
[----:B------:R-:W-:-:S04]  /*0200*/  IMAD.HI.U32 R14, R13, R17, RZ ;  /* 0x000000110d0e7227 */ /* 0x000fc800078e00ff */
[----:B------:R-:W-:-:S04]  /*0210*/  IMAD.MOV R15, RZ, RZ, -R14 ;  /* 0x000000ffff0f7224 */ /* 0x000fc800078e0a0e */
[----:B------:R-:W-:Y:S01]  /*0220*/  IMAD R17, R12, R15, R17 ;  /* 0x0000000f0c117224 */ /* 0x000fe200078e0211 */
[----:B------:R-:W-:-:S04]  /*0230*/  LOP3.LUT R15, R11, R9, RZ, 0x3c, !PT ;  /* 0x000000090b0f7212 */ /* 0x000fc800078e3cff */
[----:B------:R-:W-:Y:S02]  /*0240*/  ISETP.GT.U32.AND P2, PT, R8, R17, PT ;  /* 0x000000110800720c */ /* 0x000fe40003f44070 */
[----:B------:R-:W-:-:S11]  /*0250*/  ISETP.GE.AND P0, PT, R15, RZ, PT ;  /* 0x000000ff0f00720c */ /* 0x000fd60003f06270 */
[----:B------:R-:W-:Y:S01]  /*0260*/  @!P2 IADD3 R17, PT, PT, R17, -R12, RZ ;  /* 0x8000000c1111a210 */ /* 0x000fe20007ffe0ff */
[----:B------:R-:W-:-:S03]  /*0270*/  @!P2 VIADD R14, R14, 0x1 ;  /* 0x000000010e0ea836 */ /* 0x000fc60000000000 */
[----:B------:R-:W-:-:S13]  /*0280*/  ISETP.GE.U32.AND P1, PT, R17, R8, PT ;  /* 0x000000081100720c */ /* 0x000fda0003f26070 */
[----:B------:R-:W-:Y:S01]  /*0290*/  @P1 VIADD R14, R14, 0x1 ;  /* 0x000000010e0e1836 */ /* 0x000fe20000000000 */
[----:B------:R-:W-:-:S04]  /*02a0*/  ISETP.NE.AND P1, PT, R9, RZ, PT ;  /* 0x000000ff0900720c */ /* 0x000fc80003f25270 */
[----:B------:R-:W-:-:S04]  /*02b0*/  @!P0 IADD3 R14, PT, PT, -R14, RZ, RZ ;  /* 0x000000ff0e0e8210 */ /* 0x000fc80007ffe1ff */
[----:B------:R-:W-:-:S05]  /*02c0*/  SEL R14, R19, R14, !P1 ;  /* 0x0000000e130e7207 */ /* 0x000fca0004800000 */
[----:B------:R-:W-:-:S04]  /*02d0*/  VIADD R15, R14, UR5 ;  /* 0x000000050e0f7c36 */ /* 0x000fc80008000000 */
[----:B------:R-:W-:-:S05]  /*02e0*/  IMAD.WIDE R14, R15, 0x4, R2 ;  /* 0x000000040f0e7825 */ /* 0x000fca00078e0202 */
[----:B------:R-:W2:Y:S01]  /*02f0*/  LDG.E.CONSTANT R18, desc[UR6][R14.64] ;  /* 0x000000060e127981 */ /* 0x000ea2000c1e9900 */
[----:B------:R-:W-:Y:S01]  /*0300*/  BSSY.RECONVERGENT B0, `(.L_x_58) ;  /* 0x0000019000007945 */ /* 0x000fe20003800200 */
[----:B--2---:R-:W-:-:S04]  /*0310*/  LOP3.LUT R16, R18, R9, RZ, 0xfc, !PT ;  /* 0x0000000912107212 */ /* 0x004fc800078efcff */
[----:B------:R-:W-:-:S04]  /*0320*/  ISETP.GE.AND P0, PT, R16, RZ, PT ;  /* 0x000000ff1000720c */ /* 0x000fc80003f06270 */
[----:B------:R-:W-:-:S13]  /*0330*/  ISETP.GE.OR P0, PT, R18, UR8, !P0 ;  /* 0x0000000812007c0c */ /* 0x000fda000c706670 */
[----:B------:R-:W-:Y:S05]  /*0340*/  @P0 BRA `(.L_x_59) ;  /* 0x00000000004c0947 */ /* 0x000fea0003800000 */
[----:B------:R-:W-:Y:S01]  /*0350*/  IMAD.MOV.U32 R8, RZ, RZ, R12 ;  /* 0x000000ffff087224 */ /* 0x000fe200078e000c */
[----:B------:R-:W-:Y:S02]  /*0360*/  ISETP.GE.AND P2, PT, R11, RZ, PT ;  /* 0x000000ff0b00720c */ /* 0x000fe40003f46270 */
[----:B------:R-:W-:Y:S02]  /*0370*/  IADD3 R14, PT, PT, R17, -R12, RZ ;  /* 0x8000000c110e7210 */ /* 0x000fe40007ffe0ff */
[----:B------:R-:W-:-:S04]  /*0380*/  ISETP.GT.U32.AND P0, PT, R8, R17, PT ;  /* 0x000000110800720c */ /* 0x000fc80003f04070 */
[----:B------:R-:W-:-:S05]  /*0390*/  SEL R14, R14, R17, !P0 ;  /* 0x000000110e0e7207 */ /* 0x000fca0004000000 */
[----:B------:R-:W-:-:S05]  /*03a0*/  @!P2 IMAD.MOV R14, RZ, RZ, -R14 ;  /* 0x000000ffff0ea224 */ /* 0x000fca00078e0a0e */
[----:B------:R-:W-:-:S05]  /*03b0*/  SEL R14, R19, R14, !P1 ;  /* 0x0000000e130e7207 */ /* 0x000fca0004800000 */
[----:B------:R-:W-:-:S04]  /*03c0*/  IMAD R15, R18, R9, R14 ;  /* 0x00000009120f7224 */ /* 0x000fc800078e020e */
[----:B------:R-:W-:-:S05]  /*03d0*/  IMAD.WIDE R14, R15, 0x2, R4 ;  /* 0x000000020f0e7825 */ /* 0x000fca00078e0204 */
[----:B------:R0:W5:Y:S01]  /*03e0*/  LDG.E.U16.CONSTANT R19, desc[UR6][R14.64] ;  /* 0x000000060e137981 */ /* 0x000162000c1e9500 */
[----:B------:R-:W1:Y:S08]  /*03f0*/  I2F.RP R18, R12 ;  /* 0x0000000c00127306 */ /* 0x000e700000209400 */
[----:B-1----:R-:W1:Y:S02]  /*0400*/  MUFU.RCP R18, R18 ;  /* 0x0000001200127308 */ /* 0x002e640000001000 */
[----:B-1----:R-:W-:-:S06]  /*0410*/  VIADD R16, R18, 0xffffffe ;  /* 0x0ffffffe12107836 */ /* 0x002fcc0000000000 */
[----:B------:R1:W2:Y:S02]  /*0420*/  F2I.FTZ.U32.TRUNC.NTZ R17, R16 ;  /* 0x0000001000117305 */ /* 0x0002a4000021f000 */
[----:B-1----:R-:W-:Y:S01]  /*0430*/  IMAD.MOV.U32 R16, RZ, RZ, RZ ;  /* 0x000000ffff107224 */ /* 0x002fe200078e00ff */
[----:B--2---:R-:W-:-:S05]  /*0440*/  IADD3 R13, PT, PT, RZ, -R17, RZ ;  /* 0x80000011ff0d7210 */ /* 0x004fca0007ffe0ff */
[----:B------:R-:W-:-:S04]  /*0450*/  IMAD R13, R13, R12, RZ ;  /* 0x0000000c0d0d7224 */ /* 0x000fc800078e02ff */
[----:B------:R-:W-:Y:S01]  /*0460*/  IMAD.HI.U32 R13, R17, R13, R16 ;  /* 0x0000000d110d7227 */ /* 0x000fe200078e0010 */
[----:B0-----:R-:W-:Y:S06]  /*0470*/  BRA `(.L_x_60) ;  /* 0x0000000000047947 */ /* 0x001fec0003800000 */
.L_x_59:
[----:B------:R-:W-:-:S07]  /*0480*/  PRMT R19, RZ, 0x7610, R19 ;  /* 0x00007610ff137816 */ /* 0x000fce0000000013 */
.L_x_60:
[----:B------:R-:W-:Y:S05]  /*0490*/  BSYNC.RECONVERGENT B0 ;  /* 0x0000000000007941 */ /* 0x000fea0003800200 */
.L_x_58:
[----:B------:R-:W-:Y:S01]  /*04a0*/  IMAD.WIDE R14, R11, 0x2, R6 ;  /* 0x000000020b0e7825 */ /* 0x000fe200078e0206 */
[----:B------:R-:W-:-:S04]  /*04b0*/  IADD3 R11, PT, PT, R10, R11, RZ ;  /* 0x0000000b0a0b7210 */ /* 0x000fc80007ffe0ff */
[----:B-----5:R1:W-:Y:S01]  /*04c0*/  STG.E.U16 desc[UR6][R14.64], R19 ;  /* 0x000000130e007986 */ /* 0x0203e2000c101506 */
[----:B------:R-:W-:-:S13]  /*04d0*/  ISETP.GE.AND P0, PT, R11, R0, PT ;  /* 0x000000000b00720c */ /* 0x000fda0003f06270 */
[----:B-1----:R-:W-:Y:S05]  /*04e0*/  @!P0 BRA `(.L_x_61) ;  /* 0xfffffffc00388947 */ /* 0x002fea000383ffff */
[----:B------:R-:W-:Y:S05]  /*04f0*/  EXIT ;  /* 0x000000000000794d */ /* 0x000fea0003800000 */
.L_x_62:
        /* <DEDUP_REMOVED lines=16> */
.L_x_101:


//--------------------- .text._Z24build_expert_maps_kernelPKiPKfS0_PiS3_Pfiii --------------------------
	.section	.text._Z24build_expert_maps_kernelPKiPKfS0_PiS3_Pfiii,"ax",@progbits
	.align	128
        .global         _Z24build_expert_maps_kernelPKiPKfS0_PiS3_Pfiii
        .type           _Z24build_expert_maps_kernelPKiPKfS0_PiS3_Pfiii,@function
        .size           _Z24build_expert_maps_kernelPKiPKfS0_PiS3_Pfiii,(.L_x_102 - _Z24build_expert_maps_kernelPKiPKfS0_PiS3_Pfiii)
        .other          _Z24build_expert_maps_kernelPKiPKfS0_PiS3_Pfiii,@"STO_CUDA_ENTRY STV_DEFAULT"
_Z24build_expert_maps_kernelPKiPKfS0_PiS3_Pfiii:
.text._Z24build_expert_maps_kernelPKiPKfS0_PiS3_Pfiii:
[----:B------:R-:W-:Y:S01]  /*0000*/  LDC R1, c[0x0][0x37c] ;  /* 0x0000df00ff017b82 */ /* 0x000fe20000000800 */
[----:B------:R-:W0:Y:S07]  /*0010*/  S2R R3, SR_TID.X ;  /* 0x0000000000037919 */ /* 0x000e2e0000002100 */
[----:B------:R-:W0:Y:S08]  /*0020*/  S2UR UR4, SR_CTAID.X ;  /* 0x00000000000479c3 */ /* 0x000e300000002500 */
[----:B------:R-:W0:Y:S08]  /*0030*/  LDC R0, c[0x0][0x360] ;  /* 0x0000d800ff007b82 */ /* 0x000e300000000800 */
[----:B------:R-:W1:Y:S01]  /*0040*/  LDC.64 R6, c[0x0][0x3b0] ;  /* 0x0000ec00ff067b82 */ /* 0x000e620000000a00 */
[----:B0-----:R-:W-:Y:S01]  /*0050*/  IMAD R0, R0, UR4, R3 ;  /* 0x0000000400007c24 */ /* 0x001fe2000f8e0203 */
[----:B-1----:R-:W-:-:S04]  /*0060*/  ISETP.GE.AND P0, PT, R7, 0x1, PT ;  /* 0x000000010700780c */ /* 0x002fc80003f06270 */
[----:B------:R-:W-:-:S13]  /*0070*/  ISETP.GE.OR P0, PT, R0, R6, !P0 ;  /* 0x000000060000720c */ /* 0x000fda0004706670 */
[----:B------:R-:W-:Y:S05]  /*0080*/  @P0 EXIT ;  /* 0x000000000000094d */ /* 0x000fea0003800000 */
[C---:B------:R-:W-:Y:S01]  /*0090*/  ISETP.GE.U32.AND P0, PT, R7.reuse, 0x8, PT ;  /* 0x000000080700780c */ /* 0x040fe20003f06070 */
[----:B------:R-:W0:Y:S01]  /*00a0*/  LDCU.64 UR6, c[0x0][0x358] ;  /* 0x00006b00ff0677ac */ /* 0x000e220008000a00 */
[----:B------:R-:W-:Y:S02]  /*00b0*/  HFMA2 R5, -RZ, RZ, 0, 0 ;  /* 0x00000000ff057431 */ /* 0x000fe400000001ff */
[----:B------:R-:W-:Y:S01]  /*00c0*/  IMAD R2, R0, R7, RZ ;  /* 0x0000000700027224 */ /* 0x000fe200078e02ff */
[----:B------:R-:W-:-:S08]  /*00d0*/  LOP3.LUT R3, R7, 0x7, RZ, 0xc0, !PT ;  /* 0x0000000707037812 */ /* 0x000fd000078ec0ff */
[----:B------:R-:W-:Y:S05]  /*00e0*/  @!P0 BRA `(.L_x_63) ;  /* 0x0000000800708947 */ /* 0x000fea0003800000 */
[----:B------:R-:W1:Y:S01]  /*00f0*/  LDC.64 R8, c[0x0][0x390] ;  /* 0x0000e400ff087b82 */ /* 0x000e620000000a00 */
[----:B------:R-:W2:Y:S01]  /*0100*/  LDCU.64 UR4, c[0x0][0x388] ;  /* 0x00007100ff0477ac */ /* 0x000ea20008000a00 */
[----:B------:R-:W-:Y:S02]  /*0110*/  LOP3.LUT R5, R7, 0x7ffffff8, RZ, 0xc0, !PT ;  /* 0x7ffffff807057812 */ /* 0x000fe400078ec0ff */
[----:B------:R-:W-:Y:S01]  /*0120*/  MOV R4, R2 ;  /* 0x0000000200047202 */ /* 0x000fe20000000f00 */
[----:B------:R-:W3:Y:S01]  /*0130*/  LDCU UR8, c[0x0][0x3b8] ;  /* 0x00007700ff0877ac */ /* 0x000ee20008000800 */
[----:B------:R-:W-:Y:S02]  /*0140*/  IADD3 R6, PT, PT, -R5, RZ, RZ ;  /* 0x000000ff05067210 */ /* 0x000fe40007ffe1ff */
[----:B------:R-:W4:Y:S08]  /*0150*/  LDC.64 R10, c[0x0][0x398] ;  /* 0x0000e600ff0a7b82 */ /* 0x000f300000000a00 */
[----:B------:R-:W0:Y:S01]  /*0160*/  LDC.64 R12, c[0x0][0x3a0] ;  /* 0x0000e800ff0c7b82 */ /* 0x000e220000000a00 */
[----:B--2---:R-:W-:-:S04]  /*0170*/  UIADD3 UR4, UP0, UPT, UR4, 0x10, URZ ;  /* 0x0000001004047890 */ /* 0x004fc8000ff1e0ff */
[----:B------:R-:W-:-:S03]  /*0180*/  UIADD3.X UR5, UPT, UPT, URZ, UR5, URZ, UP0, !UPT ;  /* 0x00000005ff057290 */ /* 0x000fc600087fe4ff */
[----:B------:R-:W2:Y:S08]  /*0190*/  LDC.64 R14, c[0x0][0x3a8] ;  /* 0x0000ea00ff0e7b82 */ /* 0x000eb00000000a00 */
[----:B---3--:R-:W0:Y:S02]  /*01a0*/  LDC.64 R16, c[0x0][0x380] ;  /* 0x0000e000ff107b82 */ /* 0x008e240000000a00 */
.L_x_80:
[----:B0-2---:R-:W-:-:S05]  /*01b0*/  IMAD.WIDE R20, R4, 0x4, R16 ;  /* 0x0000000404147825 */ /* 0x005fca00078e0210 */
[----:B---3--:R-:W3:Y:S01]  /*01c0*/  LDG.E.CONSTANT R29, desc[UR6][R20.64] ;  /* 0x00000006141d7981 */ /* 0x008ee2000c1e9900 */
[----:B------:R-:W-:Y:S01]  /*01d0*/  MOV R18, UR4 ;  /* 0x0000000400127c02 */ /* 0x000fe20008000f00 */
[----:B------:R-:W-:Y:S01]  /*01e0*/  BSSY.RECONVERGENT B0, `(.L_x_64) ;  /* 0x0000011000007945 */ /* 0x000fe20003800200 */
[----:B------:R-:W-:-:S03]  /*01f0*/  MOV R19, UR5 ;  /* 0x0000000500137c02 */ /* 0x000fc60008000f00 */
[----:B------:R-:W-:Y:S01]  /*0200*/  IMAD.WIDE R18, R4, 0x4, R18 ;  /* 0x0000000404127825 */ /* 0x000fe200078e0212 */
[----:B---3--:R-:W-:-:S04]  /*0210*/  ISETP.GE.AND P0, PT, R29, UR8, PT ;  /* 0x000000081d007c0c */ /* 0x008fc8000bf06270 */
[----:B------:R-:W-:-:S13]  /*0220*/  ISETP.LT.OR P0, PT, R29, RZ, P0 ;  /* 0x000000ff1d00720c */ /* 0x000fda0000701670 */
[----:B------:R-:W-:Y:S05]  /*0230*/  @P0 BRA `(.L_x_65) ;  /* 0x00000000002c0947 */ /* 0x000fea0003800000 */
[----:B----4-:R-:W-:-:S04]  /*0240*/  IMAD.WIDE.U32 R26, R29, 0x4, R10 ;  /* 0x000000041d1a7825 */ /* 0x010fc800078e000a */
[----:B-1----:R-:W-:-:S04]  /*0250*/  IMAD.WIDE.U32 R28, R29, 0x4, R8 ;  /* 0x000000041d1c7825 */ /* 0x002fc800078e0008 */
[----:B------:R-:W-:Y:S02]  /*0260*/  IMAD.MOV.U32 R7, RZ, RZ, 0x1 ;  /* 0x00000001ff077424 */ /* 0x000fe400078e00ff */
[----:B------:R-:W3:Y:S04]  /*0270*/  LDG.E.CONSTANT R28, desc[UR6][R28.64] ;  /* 0x000000061c1c7981 */ /* 0x000ee8000c1e9900 */
[----:B------:R-:W3:Y:S04]  /*0280*/  ATOMG.E.ADD.STRONG.GPU PT, R27, desc[UR6][R26.64], R7 ;  /* 0x800000071a1b79a8 */ /* 0x000ee800081ef106 */
[----:B------:R-:W4:Y:S01]  /*0290*/  LDG.E.CONSTANT R7, desc[UR6][R18.64+-0x10] ;  /* 0xfffff00612077981 */ /* 0x000f22000c1e9900 */
[----:B---3--:R-:W-:-:S05]  /*02a0*/  IADD3 R23, PT, PT, R28, R27, RZ ;  /* 0x0000001b1c177210 */ /* 0x008fca0007ffe0ff */
[----:B------:R-:W-:-:S04]  /*02b0*/  IMAD.WIDE R24, R23, 0x4, R12 ;  /* 0x0000000417187825 */ /* 0x000fc800078e020c */
[----:B--2---:R-:W-:Y:S01]  /*02c0*/  IMAD.WIDE R22, R23, 0x4, R14 ;  /* 0x0000000417167825 */ /* 0x004fe200078e020e */
[----:B------:R0:W-:Y:S04]  /*02d0*/  STG.E desc[UR6][R24.64], R0 ;  /* 0x0000000018007986 */ /* 0x0001e8000c101906 */
[----:B----4-:R0:W-:Y:S02]  /*02e0*/  STG.E desc[UR6][R22.64], R7 ;  /* 0x0000000716007986 */ /* 0x0101e4000c101906 */
.L_x_65:
[----:B------:R-:W-:Y:S05]  /*02f0*/  BSYNC.RECONVERGENT B0 ;  /* 0x0000000000007941 */ /* 0x000fea0003800200 */
.L_x_64:
[----:B------:R-:W3:Y:S01]  /*0300*/  LDG.E.CONSTANT R29, desc[UR6][R20.64+0x4] ;  /* 0x00000406141d7981 */ /* 0x000ee2000c1e9900 */
[----:B------:R-:W-:Y:S01]  /*0310*/  BSSY.RECONVERGENT B0, `(.L_x_66) ;  /* 0x000000f000007945 */ /* 0x000fe20003800200 */
[----:B---3--:R-:W-:-:S04]  /*0320*/  ISETP.GE.AND P0, PT, R29, UR8, PT ;  /* 0x000000081d007c0c */ /* 0x008fc8000bf06270 */
[----:B------:R-:W-:-:S13]  /*0330*/  ISETP.LT.OR P0, PT, R29, RZ, P0 ;  /* 0x000000ff1d00720c */ /* 0x000fda0000701670 */
[----:B------:R-:W-:Y:S05]  /*0340*/  @P0 BRA `(.L_x_67) ;  /* 0x00000000002c0947 */ /* 0x000fea0003800000 */
[----:B----4-:R-:W-:Y:S01]  /*0350*/  IMAD.WIDE.U32 R26, R29, 0x4, R10 ;  /* 0x000000041d1a7825 */ /* 0x010fe200078e000a */
[----:B0-----:R-:W-:-:S03]  /*0360*/  MOV R7, 0x1 ;  /* 0x0000000100077802 */ /* 0x001fc60000000f00 */
[----:B-1----:R-:W-:Y:S02]  /*0370*/  IMAD.WIDE.U32 R28, R29, 0x4, R8 ;  /* 0x000000041d1c7825 */ /* 0x002fe400078e0008 */
[----:B------:R-:W3:Y:S04]  /*0380*/  ATOMG.E.ADD.STRONG.GPU PT, R27, desc[UR6][R26.64], R7 ;  /* 0x800000071a1b79a8 */ /* 0x000ee800081ef106 */
[----:B------:R-:W3:Y:S04]  /*0390*/  LDG.E.CONSTANT R28, desc[UR6][R28.64] ;  /* 0x000000061c1c7981 */ /* 0x000ee8000c1e9900 */
[----:B------:R-:W4:Y:S01]  /*03a0*/  LDG.E.CONSTANT R7, desc[UR6][R18.64+-0xc] ;  /* 0xfffff40612077981 */ /* 0x000f22000c1e9900 */
[----:B---3--:R-:W-:-:S05]  /*03b0*/  IADD3 R23, PT, PT, R28, R27, RZ ;  /* 0x0000001b1c177210 */ /* 0x008fca0007ffe0ff */
[----:B------:R-:W-:-:S04]  /*03c0*/  IMAD.WIDE R24, R23, 0x4, R12 ;  /* 0x0000000417187825 */ /* 0x000fc800078e020c */
[----:B--2---:R-:W-:Y:S01]  /*03d0*/  IMAD.WIDE R22, R23, 0x4, R14 ;  /* 0x0000000417167825 */ /* 0x004fe200078e020e */
[----:B------:R3:W-:Y:S04]  /*03e0*/  STG.E desc[UR6][R24.64], R0 ;  /* 0x0000000018007986 */ /* 0x0007e8000c101906 */
[----:B----4-:R3:W-:Y:S02]  /*03f0*/  STG.E desc[UR6][R22.64], R7 ;  /* 0x0000000716007986 */ /* 0x0107e4000c101906 */
.L_x_67:
[----:B------:R-:W-:Y:S05]  /*0400*/  BSYNC.RECONVERGENT B0 ;  /* 0x0000000000007941 */ /* 0x000fea0003800200 */
.L_x_66:
[----:B------:R-:W5:Y:S01]  /*0410*/  LDG.E.CONSTANT R29, desc[UR6][R20.64+0x8] ;  /* 0x00000806141d7981 */ /* 0x000f62000c1e9900 */
[----:B------:R-:W-:Y:S01]  /*0420*/  BSSY.RECONVERGENT B0, `(.L_x_68) ;  /* 0x000000f000007945 */ /* 0x000fe20003800200 */
[----:B-----5:R-:W-:-:S04]  /*0430*/  ISETP.GE.AND P0, PT, R29, UR8, PT ;  /* 0x000000081d007c0c */ /* 0x020fc8000bf06270 */
[----:B------:R-:W-:-:S13]  /*0440*/  ISETP.LT.OR P0, PT, R29, RZ, P0 ;  /* 0x000000ff1d00720c */ /* 0x000fda0000701670 */
[----:B------:R-:W-:Y:S05]  /*0450*/  @P0 BRA `(.L_x_69) ;  /* 0x00000000002c0947 */ /* 0x000fea0003800000 */
[----:B0--3--:R-:W-:Y:S02]  /*0460*/  HFMA2 R7, -RZ, RZ, 0, 5.9604644775390625e-08 ;  /* 0x00000001ff077431 */ /* 0x009fe400000001ff */
[----:B----4-:R-:W-:-:S04]  /*0470*/  IMAD.WIDE.U32 R26, R29, 0x4, R10 ;  /* 0x000000041d1a7825 */ /* 0x010fc800078e000a */
[----:B-1----:R-:W-:Y:S02]  /*0480*/  IMAD.WIDE.U32 R28, R29, 0x4, R8 ;  /* 0x000000041d1c7825 */ /* 0x002fe400078e0008 */
[----:B------:R-:W3:Y:S04]  /*0490*/  ATOMG.E.ADD.STRONG.GPU PT, R27, desc[UR6][R26.64], R7 ;  /* 0x800000071a1b79a8 */ /* 0x000ee800081ef106 */
[----:B------:R-:W3:Y:S04]  /*04a0*/  LDG.E.CONSTANT R28, desc[UR6][R28.64] ;  /* 0x000000061c1c7981 */ /* 0x000ee8000c1e9900 */
[----:B------:R-:W4:Y:S01]  /*04b0*/  LDG.E.CONSTANT R7, desc[UR6][R18.64+-0x8] ;  /* 0xfffff80612077981 */ /* 0x000f22000c1e9900 */
[----:B---3--:R-:W-:-:S04]  /*04c0*/  IMAD.IADD R23, R28, 0x1, R27 ;  /* 0x000000011c177824 */ /* 0x008fc800078e021b */
[----:B------:R-:W-:-:S04]  /*04d0*/  IMAD.WIDE R24, R23, 0x4, R12 ;  /* 0x0000000417187825 */ /* 0x000fc800078e020c */
[----:B--2---:R-:W-:Y:S01]  /*04e0*/  IMAD.WIDE R22, R23, 0x4, R14 ;  /* 0x0000000417167825 */ /* 0x004fe200078e020e */
[----:B------:R0:W-:Y:S04]  /*04f0*/  STG.E desc[UR6][R24.64], R0 ;  /* 0x0000000018007986 */ /* 0x0001e8000c101906 */
[----:B----4-:R0:W-:Y:S02]  /*0500*/  STG.E desc[UR6][R22.64], R7 ;  /* 0x0000000716007986 */ /* 0x0101e4000c101906 */
.L_x_69:
[----:B------:R-:W-:Y:S05]  /*0510*/  BSYNC.RECONVERGENT B0 ;  /* 0x0000000000007941 */ /* 0x000fea0003800200 */
.L_x_68:
[----:B------:R-:W5:Y:S01]  /*0520*/  LDG.E.CONSTANT R29, desc[UR6][R20.64+0xc] ;  /* 0x00000c06141d7981 */ /* 0x000f62000c1e9900 */
[----:B------:R-:W-:Y:S01]  /*0530*/  BSSY.RECONVERGENT B0, `(.L_x_70) ;  /* 0x000000f000007945 */ /* 0x000fe20003800200 */
[----:B-----5:R-:W-:-:S04]  /*0540*/  ISETP.GE.AND P0, PT, R29, UR8, PT ;  /* 0x000000081d007c0c */ /* 0x020fc8000bf06270 */
[----:B------:R-:W-:-:S13]  /*0550*/  ISETP.LT.OR P0, PT, R29, RZ, P0 ;  /* 0x000000ff1d00720c */ /* 0x000fda0000701670 */
[----:B------:R-:W-:Y:S05]  /*0560*/  @P0 BRA `(.L_x_71) ;  /* 0x00000000002c0947 */ /* 0x000fea0003800000 */
[----:B----4-:R-:W-:Y:S01]  /*0570*/  IMAD.WIDE.U32 R26, R29, 0x4, R10 ;  /* 0x000000041d1a7825 */ /* 0x010fe200078e000a */
[----:B0--3--:R-:W-:-:S03]  /*0580*/  MOV R7, 0x1 ;  /* 0x0000000100077802 */ /* 0x009fc60000000f00 */
        /* <DEDUP_REMOVED lines=9> */
.L_x_71:
[----:B------:R-:W-:Y:S05]  /*0620*/  BSYNC.RECONVERGENT B0 ;  /* 0x0000000000007941 */ /* 0x000fea0003800200 */
.L_x_70:
        /* <DEDUP_REMOVED lines=16> */
.L_x_73:
[----:B------:R-:W-:Y:S05]  /*0730*/  BSYNC.RECONVERGENT B0 ;  /* 0x0000000000007941 */ /* 0x000fea0003800200 */
.L_x_72:
[----:B------:R-:W5:Y:S04]  /*0740*/  LDG.E.CONSTANT R27, desc[UR6][R20.64+0x14] ;  /* 0x00001406141b7981 */ /* 0x000f68000c1e9900 */
[----:B------:R-:W2:Y:S04]  /*0750*/  LDG.E.CONSTANT R29, desc[UR6][R20.64+0x18] ;  /* 0x00001806141d7981 */ /* 0x000ea8000c1e9900 */
[----:B0--3--:R-:W3:Y:S01]  /*0760*/  LDG.E.CONSTANT R7, desc[UR6][R20.64+0x1c] ;  /* 0x00001c0614077981 */ /* 0x009ee2000c1e9900 */
[----:B------:R-:W-:Y:S01]  /*0770*/  VIADD R6, R6, 0x8 ;  /* 0x0000000806067836 */ /* 0x000fe20000000000 */
[----:B------:R-:W-:Y:S04]  /*0780*/  BSSY.RECONVERGENT B0, `(.L_x_74) ;  /* 0x0000014000007945 */ /* 0x000fe80003800200 */
[----:B------:R-:W-:-:S02]  /*0790*/  ISETP.NE.AND P3, PT, R6, RZ, PT ;  /* 0x000000ff0600720c */ /* 0x000fc40003f65270 */
[----:B-----5:R-:W-:-:S04]  /*07a0*/  ISETP.GE.AND P1, PT, R27, UR8, PT ;  /* 0x000000081b007c0c */ /* 0x020fc8000bf26270 */
[----:B------:R-:W-:Y:S02]  /*07b0*/  ISETP.LT.OR P1, PT, R27, RZ, P1 ;  /* 0x000000ff1b00720c */ /* 0x000fe40000f21670 */
[----:B--2---:R-:W-:Y:S02]  /*07c0*/  ISETP.GE.AND P2, PT, R29, UR8, PT ;  /* 0x000000081d007c0c */ /* 0x004fe4000bf46270 */
[----:B---3--:R-:W-:Y:S02]  /*07d0*/  ISETP.GE.AND P0, PT, R7, UR8, PT ;  /* 0x0000000807007c0c */ /* 0x008fe4000bf06270 */
[----:B------:R-:W-:Y:S02]  /*07e0*/  ISETP.LT.OR P2, PT, R29, RZ, P2 ;  /* 0x000000ff1d00720c */ /* 0x000fe40001741670 */
[----:B------:R-:W-:-:S05]  /*07f0*/  ISETP.LT.OR P0, PT, R7, RZ, P0 ;  /* 0x000000ff0700720c */ /* 0x000fca0000701670 */
[----:B------:R-:W-:Y:S08]  /*0800*/  @P1 BRA `(.L_x_75) ;  /* 0x00000000002c1947 */ /* 0x000ff00003800000 */
[C---:B----4-:R-:W-:Y:S01]  /*0810*/  IMAD.WIDE.U32 R24, R27.reuse, 0x4, R10 ;  /* 0x000000041b187825 */ /* 0x050fe200078e000a */
[----:B------:R-:W-:Y:S01]  /*0820*/  MOV R21, 0x1 ;  /* 0x0000000100157802 */ /* 0x000fe20000000f00 */
[----:B------:R-:W2:Y:S02]  /*0830*/  LDG.E.CONSTANT R28, desc[UR6][R18.64+0x4] ;  /* 0x00000406121c7981 */ /* 0x000ea4000c1e9900 */
[----:B-1----:R-:W-:Y:S02]  /*0840*/  IMAD.WIDE.U32 R26, R27, 0x4, R8 ;  /* 0x000000041b1a7825 */ /* 0x002fe400078e0008 */
[----:B------:R-:W3:Y:S04]  /*0850*/  ATOMG.E.ADD.STRONG.GPU PT, R25, desc[UR6][R24.64], R21 ;  /* 0x80000015181979a8 */ /* 0x000ee800081ef106 */
[----:B------:R-:W3:Y:S02]  /*0860*/  LDG.E.CONSTANT R26, desc[UR6][R26.64] ;  /* 0x000000061a1a7981 */ /* 0x000ee4000c1e9900 */
[----:B---3--:R-:W-:-:S05]  /*0870*/  IADD3 R23, PT, PT, R26, R25, RZ ;  /* 0x000000191a177210 */ /* 0x008fca0007ffe0ff */
[----:B------:R-:W-:-:S04]  /*0880*/  IMAD.WIDE R20, R23, 0x4, R12 ;  /* 0x0000000417147825 */ /* 0x000fc800078e020c */
[----:B------:R-:W-:Y:S01]  /*0890*/  IMAD.WIDE R22, R23, 0x4, R14 ;  /* 0x0000000417167825 */ /* 0x000fe200078e020e */
[----:B------:R0:W-:Y:S04]  /*08a0*/  STG.E desc[UR6][R20.64], R0 ;  /* 0x0000000014007986 */ /* 0x0001e8000c101906 */
[----:B--2---:R0:W-:Y:S02]  /*08b0*/  STG.E desc[UR6][R22.64], R28 ;  /* 0x0000001c16007986 */ /* 0x0041e4000c101906 */
.L_x_75:
[----:B------:R-:W-:Y:S05]  /*08c0*/  BSYNC.RECONVERGENT B0 ;  /* 0x0000000000007941 */ /* 0x000fea0003800200 */
.L_x_74:
[----:B------:R-:W-:Y:S04]  /*08d0*/  BSSY.RECONVERGENT B0, `(.L_x_76) ;  /* 0x000000d000007945 */ /* 0x000fe80003800200 */
[----:B------:R-:W-:Y:S05]  /*08e0*/  @P2 BRA `(.L_x_77) ;  /* 0x00000000002c2947 */ /* 0x000fea0003800000 */
[----:B0-----:R-:W-:Y:S02]  /*08f0*/  HFMA2 R28, -RZ, RZ, 0, 5.9604644775390625e-08 ;  /* 0x00000001ff1c7431 */ /* 0x001fe400000001ff */
[----:B----4-:R-:W-:-:S04]  /*0900*/  IMAD.WIDE.U32 R24, R29, 0x4, R10 ;  /* 0x000000041d187825 */ /* 0x010fc800078e000a */
[----:B-1----:R-:W-:Y:S02]  /*0910*/  IMAD.WIDE.U32 R26, R29, 0x4, R8 ;  /* 0x000000041d1a7825 */ /* 0x002fe400078e0008 */
[----:B------:R-:W2:Y:S04]  /*0920*/  ATOMG.E.ADD.STRONG.GPU PT, R25, desc[UR6][R24.64], R28 ;  /* 0x8000001c181979a8 */ /* 0x000ea800081ef106 */
[----:B------:R-:W2:Y:S04]  /*0930*/  LDG.E.CONSTANT R26, desc[UR6][R26.64] ;  /* 0x000000061a1a7981 */ /* 0x000ea8000c1e9900 */
[----:B------:R-:W3:Y:S01]  /*0940*/  LDG.E.CONSTANT R29, desc[UR6][R18.64+0x8] ;  /* 0x00000806121d7981 */ /* 0x000ee2000c1e9900 */
[----:B--2---:R-:W-:-:S05]  /*0950*/  IADD3 R23, PT, PT, R26, R25, RZ ;  /* 0x000000191a177210 */ /* 0x004fca0007ffe0ff */
[----:B------:R-:W-:-:S04]  /*0960*/  IMAD.WIDE R20, R23, 0x4, R12 ;  /* 0x0000000417147825 */ /* 0x000fc800078e020c */
[----:B------:R-:W-:Y:S01]  /*0970*/  IMAD.WIDE R22, R23, 0x4, R14 ;  /* 0x0000000417167825 */ /* 0x000fe200078e020e */
[----:B------:R2:W-:Y:S04]  /*0980*/  STG.E desc[UR6][R20.64], R0 ;  /* 0x0000000014007986 */ /* 0x0005e8000c101906 */
[----:B---3--:R2:W-:Y:S02]  /*0990*/  STG.E desc[UR6][R22.64], R29 ;  /* 0x0000001d16007986 */ /* 0x0085e4000c101906 */
.L_x_77:
[----:B------:R-:W-:Y:S05]  /*09a0*/  BSYNC.RECONVERGENT B0 ;  /* 0x0000000000007941 */ /* 0x000fea0003800200 */
.L_x_76:
[----:B------:R-:W-:Y:S04]  /*09b0*/  BSSY.RECONVERGENT B0, `(.L_x_78) ;  /* 0x000000d000007945 */ /* 0x000fe80003800200 */
[----:B------:R-:W-:Y:S05]  /*09c0*/  @P0 BRA `(.L_x_79) ;  /* 0x00000000002c0947 */ /* 0x000fea0003800000 */
[C---:B0-2-4-:R-:W-:Y:S01]  /*09d0*/  IMAD.WIDE.U32 R20, R7.reuse, 0x4, R10 ;  /* 0x0000000407147825 */ /* 0x055fe200078e000a */
[----:B------:R-:W2:Y:S03]  /*09e0*/  LDG.E.CONSTANT R19, desc[UR6][R18.64+0xc] ;  /* 0x00000c0612137981 */ /* 0x000ea6000c1e9900 */
[----:B-1----:R-:W-:-:S04]  /*09f0*/  IMAD.WIDE.U32 R22, R7, 0x4, R8 ;  /* 0x0000000407167825 */ /* 0x002fc800078e0008 */
[----:B------:R-:W-:Y:S02]  /*0a00*/  IMAD.MOV.U32 R29, RZ, RZ, 0x1 ;  /* 0x00000001ff1d7424 */ /* 0x000fe400078e00ff */
[----:B------:R-:W3:Y:S04]  /*0a10*/  LDG.E.CONSTANT R22, desc[UR6][R22.64] ;  /* 0x0000000616167981 */ /* 0x000ee8000c1e9900 */
[----:B------:R-:W3:Y:S02]  /*0a20*/  ATOMG.E.ADD.STRONG.GPU PT, R21, desc[UR6][R20.64], R29 ;  /* 0x8000001d141579a8 */ /* 0x000ee400081ef106 */
[----:B---3--:R-:W-:-:S05]  /*0a30*/  IADD3 R27, PT, PT, R22, R21, RZ ;  /* 0x00000015161b7210 */ /* 0x008fca0007ffe0ff */
[----:B------:R-:W-:-:S04]  /*0a40*/  IMAD.WIDE R24, R27, 0x4, R12 ;  /* 0x000000041b187825 */ /* 0x000fc800078e020c */
[----:B------:R-:W-:Y:S01]  /*0a50*/  IMAD.WIDE R26, R27, 0x4, R14 ;  /* 0x000000041b1a7825 */ /* 0x000fe200078e020e */
[----:B------:R3:W-:Y:S04]  /*0a60*/  STG.E desc[UR6][R24.64], R0 ;  /* 0x0000000018007986 */ /* 0x0007e8000c101906 */
[----:B--2---:R3:W-:Y:S02]  /*0a70*/  STG.E desc[UR6][R26.64], R19 ;  /* 0x000000131a007986 */ /* 0x0047e4000c101906 */
.L_x_79:
[----:B------:R-:W-:Y:S05]  /*0a80*/  BSYNC.RECONVERGENT B0 ;  /* 0x0000000000007941 */ /* 0x000fea0003800200 */
.L_x_78:
[----:B------:R-:W-:Y:S01]  /*0a90*/  IADD3 R4, PT, PT, R4, 0x8, RZ ;  /* 0x0000000804047810 */ /* 0x000fe20007ffe0ff */
[----:B------:R-:W-:Y:S06]  /*0aa0*/  @P3 BRA `(.L_x_80) ;  /* 0xfffffff400c03947 */ /* 0x000fec000383ffff */
.L_x_63:
[----:B------:R-:W-:-:S13]  /*0ab0*/  ISETP.NE.AND P0, PT, R3, RZ, PT ;  /* 0x000000ff0300720c */ /* 0x000fda0003f05270 */
[----:B0-----:R-:W-:Y:S05]  /*0ac0*/  @!P0 EXIT ;  /* 0x000000000000894d */ /* 0x001fea0003800000 */
[----:B------:R-:W0:Y:S01]  /*0ad0*/  LDC R4, c[0x0][0x3b4] ;  /* 0x0000ed00ff047b82 */ /* 0x000e220000000800 */
[----:B------:R-:W-:Y:S02]  /*0ae0*/  ISETP.GE.U32.AND P0, PT, R3, 0x4, PT ;  /* 0x000000040300780c */ /* 0x000fe40003f06070 */
[----:B0-----:R-:W-:-:S11]  /*0af0*/  LOP3.LUT R18, R4, 0x3, RZ, 0xc0, !PT ;  /* 0x0000000304127812 */ /* 0x001fd600078ec0ff */
[----:B------:R-:W-:Y:S05]  /*0b00*/  @!P0 BRA `(.L_x_81) ;  /* 0x00000004006c8947 */ /* 0x000fea0003800000 */
[----:B----4-:R-:W0:Y:S01]  /*0b10*/  LDC.64 R10, c[0x0][0x380] ;  /* 0x0000e000ff0a7b82 */ /* 0x010e220000000a00 */
[----:B------:R-:W-:Y:S01]  /*0b20*/  IADD3 R13, PT, PT, R2, R5, RZ ;  /* 0x00000005020d7210 */ /* 0x000fe20007ffe0ff */
[----:B------:R-:W4:Y:S06]  /*0b30*/  LDCU UR4, c[0x0][0x3b8] ;  /* 0x00007700ff0477ac */ /* 0x000f2c0008000800 */
[----:B------:R-:W5:Y:S01]  /*0b40*/  LDC.64 R6, c[0x0][0x388] ;  /* 0x0000e200ff067b82 */ /* 0x000f620000000a00 */
[----:B0-----:R-:W-:-:S05]  /*0b50*/  IMAD.WIDE R10, R13, 0x4, R10 ;  /* 0x000000040d0a7825 */ /* 0x001fca00078e020a */
[----:B---3--:R-:W4:Y:S04]  /*0b60*/  LDG.E.CONSTANT R19, desc[UR6][R10.64] ;  /* 0x000000060a137981 */ /* 0x008f28000c1e9900 */
[----:B-1----:R-:W3:Y:S04]  /*0b70*/  LDG.E.CONSTANT R9, desc[UR6][R10.64+0x4] ;  /* 0x000004060a097981 */ /* 0x002ee8000c1e9900 */
[----:B------:R-:W2:Y:S04]  /*0b80*/  LDG.E.CONSTANT R3, desc[UR6][R10.64+0x8] ;  /* 0x000008060a037981 */ /* 0x000ea8000c1e9900 */
[----:B------:R-:W2:Y:S01]  /*0b90*/  LDG.E.CONSTANT R8, desc[UR6][R10.64+0xc] ;  /* 0x00000c060a087981 */ /* 0x000ea2000c1e9900 */
[----:B------:R-:W-:Y:S01]  /*0ba0*/  BSSY.RECONVERGENT B0, `(.L_x_82) ;  /* 0x000001a000007945 */ /* 0x000fe20003800200 */
[----:B-----5:R-:W-:Y:S01]  /*0bb0*/  IMAD.WIDE R6, R13, 0x4, R6 ;  /* 0x000000040d067825 */ /* 0x020fe200078e0206 */
[----:B----4-:R-:W-:-:S04]  /*0bc0*/  ISETP.GE.AND P2, PT, R19, UR4, PT ;  /* 0x0000000413007c0c */ /* 0x010fc8000bf46270 */
[----:B------:R-:W-:Y:S02]  /*0bd0*/  ISETP.LT.OR P2, PT, R19, RZ, P2 ;  /* 0x000000ff1300720c */ /* 0x000fe40001741670 */
[----:B---3--:R-:W-:Y:S02]  /*0be0*/  ISETP.GE.AND P3, PT, R9, UR4, PT ;  /* 0x0000000409007c0c */ /* 0x008fe4000bf66270 */
[----:B--2---:R-:W-:Y:S02]  /*0bf0*/  ISETP.GE.AND P0, PT, R3, UR4, PT ;  /* 0x0000000403007c0c */ /* 0x004fe4000bf06270 */
[----:B------:R-:W-:Y:S02]  /*0c00*/  ISETP.LT.OR P3, PT, R9, RZ, P3 ;  /* 0x000000ff0900720c */ /* 0x000fe40001f61670 */
[----:B------:R-:W-:Y:S02]  /*0c10*/  ISETP.GE.AND P1, PT, R8, UR4, PT ;  /* 0x0000000408007c0c */ /* 0x000fe4000bf26270 */
[----:B------:R-:W-:-:S02]  /*0c20*/  ISETP.LT.OR P0, PT, R3, RZ, P0 ;  /* 0x000000ff0300720c */ /* 0x000fc40000701670 */
[----:B------:R-:W-:Y:S01]  /*0c30*/  ISETP.LT.OR P1, PT, R8, RZ, P1 ;  /* 0x000000ff0800720c */ /* 0x000fe20000f21670 */
[----:B------:R-:W-:-:S12]  /*0c40*/  @P2 BRA `(.L_x_83) ;  /* 0x00000000003c2947 */ /* 0x000fd80003800000 */
[----:B------:R-:W0:Y:S01]  /*0c50*/  LDC.64 R14, c[0x0][0x390] ;  /* 0x0000e400ff0e7b82 */ /* 0x000e220000000a00 */
[----:B------:R-:W-:Y:S01]  /*0c60*/  MOV R23, 0x1 ;  /* 0x0000000100177802 */ /* 0x000fe20000000f00 */
[----:B------:R-:W2:Y:S06]  /*0c70*/  LDG.E.CONSTANT R21, desc[UR6][R6.64] ;  /* 0x0000000606157981 */ /* 0x000eac000c1e9900 */
[----:B------:R-:W1:Y:S08]  /*0c80*/  LDC.64 R16, c[0x0][0x398] ;  /* 0x0000e600ff107b82 */ /* 0x000e700000000a00 */
[----:B------:R-:W3:Y:S01]  /*0c90*/  LDC.64 R12, c[0x0][0x3a0] ;  /* 0x0000e800ff0c7b82 */ /* 0x000ee20000000a00 */
[----:B0-----:R-:W-:-:S07]  /*0ca0*/  IMAD.WIDE.U32 R14, R19, 0x4, R14 ;  /* 0x00000004130e7825 */ /* 0x001fce00078e000e */
[----:B------:R-:W0:Y:S01]  /*0cb0*/  LDC.64 R10, c[0x0][0x3a8] ;  /* 0x0000ea00ff0a7b82 */ /* 0x000e220000000a00 */
[----:B------:R-:W4:Y:S01]  /*0cc0*/  LDG.E.CONSTANT R14, desc[UR6][R14.64] ;  /* 0x000000060e0e7981 */ /* 0x000f22000c1e9900 */
[----:B-1----:R-:W-:-:S06]  /*0cd0*/  IMAD.WIDE.U32 R16, R19, 0x4, R16 ;  /* 0x0000000413107825 */ /* 0x002fcc00078e0010 */
[----:B------:R-:W4:Y:S02]  /*0ce0*/  ATOMG.E.ADD.STRONG.GPU PT, R17, desc[UR6][R16.64], R23 ;  /* 0x80000017101179a8 */ /* 0x000f2400081ef106 */
[----:B----4-:R-:W-:-:S04]  /*0cf0*/  IMAD.IADD R19, R14, 0x1, R17 ;  /* 0x000000010e137824 */ /* 0x010fc800078e0211 */
[----:B---3--:R-:W-:-:S04]  /*0d00*/  IMAD.WIDE R12, R19, 0x4, R12 ;  /* 0x00000004130c7825 */ /* 0x008fc800078e020c */
[----:B0-----:R-:W-:Y:S01]  /*0d10*/  IMAD.WIDE R10, R19, 0x4, R10 ;  /* 0x00000004130a7825 */ /* 0x001fe200078e020a */
[----:B------:R0:W-:Y:S04]  /*0d20*/  STG.E desc[UR6][R12.64], R0 ;  /* 0x000000000c007986 */ /* 0x0001e8000c101906 */
[----:B--2---:R0:W-:Y:S02]  /*0d30*/  STG.E desc[UR6][R10.64], R21 ;  /* 0x000000150a007986 */ /* 0x0041e4000c101906 */
.L_x_83:
[----:B------:R-:W-:Y:S05]  /*0d40*/  BSYNC.RECONVERGENT B0 ;  /* 0x0000000000007941 */ /* 0x000fea0003800200 */
.L_x_82:
[----:B------:R-:W-:Y:S04]  /*0d50*/  BSSY.RECONVERGENT B0, `(.L_x_84) ;  /* 0x0000011000007945 */ /* 0x000fe80003800200 */
[----:B------:R-:W-:Y:S05]  /*0d60*/  @P3 BRA `(.L_x_85) ;  /* 0x00000000003c3947 */ /* 0x000fea0003800000 */
[----:B0-----:R-:W0:Y:S01]  /*0d70*/  LDC.64 R12, c[0x0][0x390] ;  /* 0x0000e400ff0c7b82 */ /* 0x001e220000000a00 */
[----:B------:R-:W-:Y:S01]  /*0d80*/  HFMA2 R21, -RZ, RZ, 0, 5.9604644775390625e-08 ;  /* 0x00000001ff157431 */ /* 0x000fe200000001ff */
        /* <DEDUP_REMOVED lines=8> */
[----:B----4-:R-:W-:-:S05]  /*0e10*/  IADD3 R9, PT, PT, R12, R15, RZ ;  /* 0x0000000f0c097210 */ /* 0x010fca0007ffe0ff */
[----:B---3--:R-:W-:-:S04]  /*0e20*/  IMAD.WIDE R16, R9, 0x4, R16 ;  /* 0x0000000409107825 */ /* 0x008fc800078e0210 */
[----:B0-----:R-:W-:Y:S01]  /*0e30*/  IMAD.WIDE R10, R9, 0x4, R10 ;  /* 0x00000004090a7825 */ /* 0x001fe200078e020a */
[----:B------:R1:W-:Y:S04]  /*0e40*/  STG.E desc[UR6][R16.64], R0 ;  /* 0x0000000010007986 */ /* 0x0003e8000c101906 */
[----:B--2---:R1:W-:Y:S02]  /*0e50*/  STG.E desc[UR6][R10.64], R19 ;  /* 0x000000130a007986 */ /* 0x0043e4000c101906 */
.L_x_85:
[----:B------:R-:W-:Y:S05]  /*0e60*/  BSYNC.RECONVERGENT B0 ;  /* 0x0000000000007941 */ /* 0x000fea0003800200 */
.L_x_84:
[----:B------:R-:W-:Y:S04]  /*0e70*/  BSSY.RECONVERGENT B0, `(.L_x_86) ;  /* 0x0000011000007945 */ /* 0x000fe80003800200 */
[----:B------:R-:W-:Y:S05]  /*0e80*/  @P0 BRA `(.L_x_87) ;  /* 0x00000000003c0947 */ /* 0x000fea0003800000 */
[----:B01----:R-:W0:Y:S01]  /*0e90*/  LDC.64 R10, c[0x0][0x390] ;  /* 0x0000e400ff0a7b82 */ /* 0x003e220000000a00 */
        /* <DEDUP_REMOVED lines=14> */
.L_x_87:
[----:B------:R-:W-:Y:S05]  /*0f80*/  BSYNC.RECONVERGENT B0 ;  /* 0x0000000000007941 */ /* 0x000fea0003800200 */
.L_x_86:
[----:B------:R-:W-:Y:S04]  /*0f90*/  BSSY.RECONVERGENT B0, `(.L_x_88) ;  /* 0x0000011000007945 */ /* 0x000fe80003800200 */
[----:B------:R-:W-:Y:S05]  /*0fa0*/  @P1 BRA `(.L_x_89) ;  /* 0x00000000003c1947 */ /* 0x000fea0003800000 */
[----:B01----:R-:W0:Y:S01]  /*0fb0*/  LDC.64 R10, c[0x0][0x390] ;  /* 0x0000e400ff0a7b82 */ /* 0x003e220000000a00 */
[----:B---3--:R-:W-:Y:S01]  /*0fc0*/  IMAD.MOV.U32 R17, RZ, RZ, 0x1 ;  /* 0x00000001ff117424 */ /* 0x008fe200078e00ff */
[----:B------:R-:W2:Y:S06]  /*0fd0*/  LDG.E.CONSTANT R7, desc[UR6][R6.64+0xc] ;  /* 0x00000c0606077981 */ /* 0x000eac000c1e9900 */
[----:B------:R-:W1:Y:S08]  /*0fe0*/  LDC.64 R12, c[0x0][0x398] ;  /* 0x0000e600ff0c7b82 */ /* 0x000e700000000a00 */
[----:B------:R-:W3:Y:S01]  /*0ff0*/  LDC.64 R14, c[0x0][0x3a8] ;  /* 0x0000ea00ff0e7b82 */ /* 0x000ee20000000a00 */
[----:B0-----:R-:W-:-:S06]  /*1000*/  IMAD.WIDE.U32 R10, R8, 0x4, R10 ;  /* 0x00000004080a7825 */ /* 0x001fcc00078e000a */
[----:B------:R-:W4:Y:S01]  /*1010*/  LDG.E.CONSTANT R10, desc[UR6][R10.64] ;  /* 0x000000060a0a7981 */ /* 0x000f22000c1e9900 */
[----:B-1----:R-:W-:Y:S02]  /*1020*/  IMAD.WIDE.U32 R8, R8, 0x4, R12 ;  /* 0x0000000408087825 */ /* 0x002fe400078e000c */
[----:B------:R-:W0:Y:S04]  /*1030*/  LDC.64 R12, c[0x0][0x3a0] ;  /* 0x0000e800ff0c7b82 */ /* 0x000e280000000a00 */
[----:B------:R-:W4:Y:S02]  /*1040*/  ATOMG.E.ADD.STRONG.GPU PT, R9, desc[UR6][R8.64], R17 ;  /* 0x80000011080979a8 */ /* 0x000f2400081ef106 */
[----:B----4-:R-:W-:-:S05]  /*1050*/  IADD3 R3, PT, PT, R10, R9, RZ ;  /* 0x000000090a037210 */ /* 0x010fca0007ffe0ff */
[----:B0-----:R-:W-:-:S04]  /*1060*/  IMAD.WIDE R12, R3, 0x4, R12 ;  /* 0x00000004030c7825 */ /* 0x001fc800078e020c */
[----:B---3--:R-:W-:Y:S01]  /*1070*/  IMAD.WIDE R14, R3, 0x4, R14 ;  /* 0x00000004030e7825 */ /* 0x008fe200078e020e */
[----:B------:R4:W-:Y:S04]  /*1080*/  STG.E desc[UR6][R12.64], R0 ;  /* 0x000000000c007986 */ /* 0x0009e8000c101906 */
[----:B--2---:R4:W-:Y:S02]  /*1090*/  STG.E desc[UR6][R14.64], R7 ;  /* 0x000000070e007986 */ /* 0x0049e4000c101906 */
.L_x_89:
[----:B------:R-:W-:Y:S05]  /*10a0*/  BSYNC.RECONVERGENT B0 ;  /* 0x0000000000007941 */ /* 0x000fea0003800200 */
.L_x_88:
[----:B------:R-:W-:-:S07]  /*10b0*/  IADD3 R5, PT, PT, R5, 0x4, RZ ;  /* 0x0000000405057810 */ /* 0x000fce0007ffe0ff */
.L_x_81:
[----:B------:R-:W-:-:S13]  /*10c0*/  ISETP.NE.AND P0, PT, R18, RZ, PT ;  /* 0x000000ff1200720c */ /* 0x000fda0003f05270 */
[----:B------:R-:W-:Y:S05]  /*10d0*/  @!P0 EXIT ;  /* 0x000000000000894d */ /* 0x000fea0003800000 */
[----:B------:R-:W-:-:S13]  /*10e0*/  ISETP.NE.AND P0, PT, R18, 0x1, PT ;  /* 0x000000011200780c */ /* 0x000fda0003f05270 */
[----:B------:R-:W-:Y:S05]  /*10f0*/  @!P0 BRA `(.L_x_90) ;  /* 0x0000000000c48947 */ /* 0x000fea0003800000 */
[----:B----4-:R-:W3:Y:S01]  /*1100*/  LDC.64 R6, c[0x0][0x380] ;  /* 0x0000e000ff067b82 */ /* 0x010ee20000000a00 */
[----:B01----:R-:W-:Y:S01]  /*1110*/  IADD3 R11, PT, PT, R2, R5, RZ ;  /* 0x00000005020b7210 */ /* 0x003fe20007ffe0ff */
[----:B------:R-:W0:Y:S04]  /*1120*/  LDCU UR4, c[0x0][0x3b8] ;  /* 0x00007700ff0477ac */ /* 0x000e280008000800 */
[C---:B---3--:R-:W-:Y:S02]  /*1130*/  IMAD.WIDE R8, R11.reuse, 0x4, R6 ;  /* 0x000000040b087825 */ /* 0x048fe400078e0206 */
[----:B------:R-:W1:Y:S03]  /*1140*/  LDC.64 R6, c[0x0][0x388] ;  /* 0x0000e200ff067b82 */ /* 0x000e660000000a00 */
[----:B------:R-:W0:Y:S04]  /*1150*/  LDG.E.CONSTANT R13, desc[UR6][R8.64] ;  /* 0x00000006080d7981 */ /* 0x000e28000c1e9900 */
[----:B------:R-:W3:Y:S01]  /*1160*/  LDG.E.CONSTANT R3, desc[UR6][R8.64+0x4] ;  /* 0x0000040608037981 */ /* 0x000ee2000c1e9900 */
[----:B------:R-:W-:Y:S01]  /*1170*/  BSSY.RECONVERGENT B0, `(.L_x_91) ;  /* 0x0000016000007945 */ /* 0x000fe20003800200 */
[----:B-1----:R-:W-:Y:S01]  /*1180*/  IMAD.WIDE R6, R11, 0x4, R6 ;  /* 0x000000040b067825 */ /* 0x002fe200078e0206 */
[----:B0-----:R-:W-:-:S04]  /*1190*/  ISETP.GE.AND P0, PT, R13, UR4, PT ;  /* 0x000000040d007c0c */ /* 0x001fc8000bf06270 */
[----:B------:R-:W-:Y:S02]  /*11a0*/  ISETP.LT.OR P0, PT, R13, RZ, P0 ;  /* 0x000000ff0d00720c */ /* 0x000fe40000701670 */
[----:B---3--:R-:W-:-:S04]  /*11b0*/  ISETP.GE.AND P1, PT, R3, UR4, PT ;  /* 0x0000000403007c0c */ /* 0x008fc8000bf26270 */
[----:B------:R-:W-:-:S07]  /*11c0*/  ISETP.LT.OR P1, PT, R3, RZ, P1 ;  /* 0x000000ff0300720c */ /* 0x000fce0000f21670 */
[----:B------:R-:W-:Y:S06]  /*11d0*/  @P0 BRA `(.L_x_92) ;  /* 0x00000000003c0947 */ /* 0x000fec0003800000 */
[----:B------:R-:W0:Y:S01]  /*11e0*/  LDC.64 R8, c[0x0][0x390] ;  /* 0x0000e400ff087b82 */ /* 0x000e220000000a00 */
[----:B--2---:R-:W-:Y:S01]  /*11f0*/  HFMA2 R21, -RZ, RZ, 0, 5.9604644775390625e-08 ;  /* 0x00000001ff157431 */ /* 0x004fe200000001ff */
        /* <DEDUP_REMOVED lines=13> */
.L_x_92:
[----:B------:R-:W-:Y:S05]  /*12d0*/  BSYNC.RECONVERGENT B0 ;  /* 0x0000000000007941 */ /* 0x000fea0003800200 */
.L_x_91:
[----:B------:R-:W-:Y:S04]  /*12e0*/  BSSY.RECONVERGENT B0, `(.L_x_93) ;  /* 0x0000011000007945 */ /* 0x000fe80003800200 */
[----:B------:R-:W-:Y:S05]  /*12f0*/  @P1 BRA `(.L_x_94) ;  /* 0x00000000003c1947 */ /* 0x000fea0003800000 */
[----:B------:R-:W1:Y:S01]  /*1300*/  LDC.64 R8, c[0x0][0x390] ;  /* 0x0000e400ff087b82 */ /* 0x000e620000000a00 */
[----:B------:R-:W-:Y:S01]  /*1310*/  IMAD.MOV.U32 R17, RZ, RZ, 0x1 ;  /* 0x00000001ff117424 */ /* 0x000fe200078e00ff */
[----:B------:R-:W3:Y:S06]  /*1320*/  LDG.E.CONSTANT R7, desc[UR6][R6.64+0x4] ;  /* 0x0000040606077981 */ /* 0x000eec000c1e9900 */
[----:B------:R-:W4:Y:S08]  /*1330*/  LDC.64 R10, c[0x0][0x398] ;  /* 0x0000e600ff0a7b82 */ /* 0x000f300000000a00 */
[----:B0-----:R-:W0:Y:S01]  /*1340*/  LDC.64 R12, c[0x0][0x3a0] ;  /* 0x0000e800ff0c7b82 */ /* 0x001e220000000a00 */
[----:B-1----:R-:W-:-:S07]  /*1350*/  IMAD.WIDE.U32 R8, R3, 0x4, R8 ;  /* 0x0000000403087825 */ /* 0x002fce00078e0008 */
[----:B------:R-:W1:Y:S01]  /*1360*/  LDC.64 R14, c[0x0][0x3a8] ;  /* 0x0000ea00ff0e7b82 */ /* 0x000e620000000a00 */
[----:B------:R-:W5:Y:S01]  /*1370*/  LDG.E.CONSTANT R8, desc[UR6][R8.64] ;  /* 0x0000000608087981 */ /* 0x000f62000c1e9900 */
[----:B----4-:R-:W-:-:S06]  /*1380*/  IMAD.WIDE.U32 R10, R3, 0x4, R10 ;  /* 0x00000004030a7825 */ /* 0x010fcc00078e000a */
[----:B------:R-:W5:Y:S02]  /*1390*/  ATOMG.E.ADD.STRONG.GPU PT, R11, desc[UR6][R10.64], R17 ;  /* 0x800000110a0b79a8 */ /* 0x000f6400081ef106 */
[----:B-----5:R-:W-:-:S05]  /*13a0*/  IADD3 R3, PT, PT, R8, R11, RZ ;  /* 0x0000000b08037210 */ /* 0x020fca0007ffe0ff */
[----:B0-----:R-:W-:-:S04]  /*13b0*/  IMAD.WIDE R12, R3, 0x4, R12 ;  /* 0x00000004030c7825 */ /* 0x001fc800078e020c */
[----:B-1----:R-:W-:Y:S01]  /*13c0*/  IMAD.WIDE R14, R3, 0x4, R14 ;  /* 0x00000004030e7825 */ /* 0x002fe200078e020e */
[----:B------:R1:W-:Y:S04]  /*13d0*/  STG.E desc[UR6][R12.64], R0 ;  /* 0x000000000c007986 */ /* 0x0003e8000c101906 */
[----:B---3--:R1:W-:Y:S02]  /*13e0*/  STG.E desc[UR6][R14.64], R7 ;  /* 0x000000070e007986 */ /* 0x0083e4000c101906 */
.L_x_94:
[----:B------:R-:W-:Y:S05]  /*13f0*/  BSYNC.RECONVERGENT B0 ;  /* 0x0000000000007941 */ /* 0x000fea0003800200 */
.L_x_93:
[----:B------:R-:W-:-:S07]  /*1400*/  IADD3 R5, PT, PT, R5, 0x2, RZ ;  /* 0x0000000205057810 */ /* 0x000fce0007ffe0ff */
.L_x_90:
[----:B------:R-:W-:-:S04]  /*1410*/  LOP3.LUT R4, R4, 0x1, RZ, 0xc0, !PT ;  /* 0x0000000104047812 */ /* 0x000fc800078ec0ff */
[----:B------:R-:W-:-:S13]  /*1420*/  ISETP.NE.U32.AND P0, PT, R4, 0x1, PT ;  /* 0x000000010400780c */ /* 0x000fda0003f05070 */
[----:B------:R-:W-:Y:S05]  /*1430*/  @P0 EXIT ;  /* 0x000000000000094d */ /* 0x000fea0003800000 */
[----:B-1--4-:R-:W1:Y:S01]  /*1440*/  LDC.64 R6, c[0x0][0x380] ;  /* 0x0000e000ff067b82 */ /* 0x012e620000000a00 */
[----:B0-----:R-:W-:Y:S01]  /*1450*/  IADD3 R11, PT, PT, R2, R5, RZ ;  /* 0x00000005020b7210 */ /* 0x001fe20007ffe0ff */
[----:B------:R-:W0:Y:S04]  /*1460*/  LDCU UR4, c[0x0][0x3b8] ;  /* 0x00007700ff0477ac */ /* 0x000e280008000800 */
[----:B-1----:R-:W-:-:S05]  /*1470*/  IMAD.WIDE R2, R11, 0x4, R6 ;  /* 0x000000040b027825 */ /* 0x002fca00078e0206 */
[----:B------:R-:W0:Y:S02]  /*1480*/  LDG.E.CONSTANT R7, desc[UR6][R2.64] ;  /* 0x0000000602077981 */ /* 0x000e24000c1e9900 */
[----:B0-----:R-:W-:-:S04]  /*1490*/  ISETP.GE.AND P0, PT, R7, UR4, PT ;  /* 0x0000000407007c0c */ /* 0x001fc8000bf06270 */
[----:B------:R-:W-:-:S13]  /*14a0*/  ISETP.LT.OR P0, PT, R7, RZ, P0 ;  /* 0x000000ff0700720c */ /* 0x000fda0000701670 */
[----:B------:R-:W-:Y:S05]  /*14b0*/  @P0 EXIT ;  /* 0x000000000000094d */ /* 0x000fea0003800000 */
[----:B------:R-:W0:Y:S01]  /*14c0*/  LDC.64 R2, c[0x0][0x390] ;  /* 0x0000e400ff027b82 */ /* 0x000e220000000a00 */
[----:B---3--:R-:W-:-:S07]  /*14d0*/  MOV R15, 0x1 ;  /* 0x00000001000f7802 */ /* 0x008fce0000000f00 */
[----:B------:R-:W1:Y:S08]  /*14e0*/  LDC.64 R4, c[0x0][0x398] ;  /* 0x0000e600ff047b82 */ /* 0x000e700000000a00 */
[----:B------:R-:W3:Y:S01]  /*14f0*/  LDC.64 R8, c[0x0][0x388] ;  /* 0x0000e200ff087b82 */ /* 0x000ee20000000a00 */
[----:B0-----:R-:W-:-:S06]  /*1500*/  IMAD.WIDE.U32 R2, R7, 0x4, R2 ;  /* 0x0000000407027825 */ /* 0x001fcc00078e0002 */
[----:B------:R-:W4:Y:S01]  /*1510*/  LDG.E.CONSTANT R2, desc[UR6][R2.64] ;  /* 0x0000000602027981 */ /* 0x000f22000c1e9900 */
[----:B-1----:R-:W-:Y:S02]  /*1520*/  IMAD.WIDE.U32 R4, R7, 0x4, R4 ;  /* 0x0000000407047825 */ /* 0x002fe400078e0004 */
[----:B------:R-:W0:Y:S04]  /*1530*/  LDC.64 R6, c[0x0][0x3a0] ;  /* 0x0000e800ff067b82 */ /* 0x000e280000000a00 */
[----:B------:R-:W4:Y:S01]  /*1540*/  ATOMG.E.ADD.STRONG.GPU PT, R5, desc[UR6][R4.64], R15 ;  /* 0x8000000f040579a8 */ /* 0x000f2200081ef106 */
[----:B---3--:R-:W-:-:S03]  /*1550*/  IMAD.WIDE R8, R11, 0x4, R8 ;  /* 0x000000040b087825 */ /* 0x008fc600078e0208 */
[----:B------:R-:W1:Y:S03]  /*1560*/  LDC.64 R10, c[0x0][0x3a8] ;  /* 0x0000ea00ff0a7b82 */ /* 0x000e660000000a00 */
[----:B------:R-:W3:Y:S01]  /*1570*/  LDG.E.CONSTANT R9, desc[UR6][R8.64] ;  /* 0x0000000608097981 */ /* 0x000ee2000c1e9900 */
[----:B----4-:R-:W-:-:S05]  /*1580*/  IADD3 R13, PT, PT, R2, R5, RZ ;  /* 0x00000005020d7210 */ /* 0x010fca0007ffe0ff */
[----:B0-----:R-:W-:-:S04]  /*1590*/  IMAD.WIDE R6, R13, 0x4, R6 ;  /* 0x000000040d067825 */ /* 0x001fc800078e0206 */
[----:B-1----:R-:W-:Y:S01]  /*15a0*/  IMAD.WIDE R10, R13, 0x4, R10 ;  /* 0x000000040d0a7825 */ /* 0x002fe200078e020a */
[----:B------:R-:W-:Y:S04]  /*15b0*/  STG.E desc[UR6][R6.64], R0 ;  /* 0x0000000006007986 */ /* 0x000fe8000c101906 */
[----:B---3--:R-:W-:Y:S01]  /*15c0*/  STG.E desc[UR6][R10.64], R9 ;  /* 0x000000090a007986 */ /* 0x008fe2000c101906 */
[----:B------:R-:W-:Y:S05]  /*15d0*/  EXIT ;  /* 0x000000000000794d */ /* 0x000fea0003800000 */
.L_x_95:
        /* <DEDUP_REMOVED lines=10> */
.L_x_102:


//--------------------- .nv.shared._Z20zero_counters_kernelPii --------------------------
	.section	.nv.shared._Z20zero_counters_kernelPii,"aw",@nobits
	.sectionflags	@""
	.align	16
	.zero		1024


//--------------------- .nv.shared.reserved.0     --------------------------
	.section	.nv.shared.reserved.0,"aw",@nobits
	.weak		__nv_reservedSMEM_offset_0_alias
	.size		__nv_reservedSMEM_offset_0_alias, 0, 64
	.other		__nv_reservedSMEM_offset_0_alias,@"STO_CUDA_RESERVED_SHARED STV_DEFAULT"
__nv_reservedSMEM_offset_0_alias:
	.zero		0
	.zero		64


//--------------------- .nv.shared._Z17prefix_sum_kernelPKiPii --------------------------
	.section	.nv.shared._Z17prefix_sum_kernelPKiPii,"aw",@nobits
	.sectionflags	@""
	.align	16
	.zero		1024


//--------------------- .nv.shared._Z26count_expert_tokens_kernelPKiPiiii --------------------------
	.section	.nv.shared._Z26count_expert_tokens_kernelPKiPiiii,"aw",@nobits
	.sectionflags	@""
	.align	16
	.zero		1024


//--------------------- .nv.shared._Z21scatter_output_kernelPK13__nv_bfloat16PKiPKfPS_iiii --------------------------
	.section	.nv.shared._Z21scatter_output_kernelPK13__nv_bfloat16PKiPKfPS_iiii,"aw",@nobits
	.sectionflags	@""
	.align	16
	.zero		1024


//--------------------- .nv.shared._Z19relu_squared_kernelP13__nv_bfloat16i --------------------------
	.section	.nv.shared._Z19relu_squared_kernelP13__nv_bfloat16i,"aw",@nobits
	.sectionflags	@""
	.align	16
	.zero		1024


//--------------------- .nv.shared._Z22gather_features_kernelPK13__nv_bfloat16PKiPS_iiii --------------------------
	.section	.nv.shared._Z22gather_features_kernelPK13__nv_bfloat16PKiPS_iiii,"aw",@nobits
	.sectionflags	@""
	.align	16
	.zero		1024


//--------------------- .nv.shared._Z24build_expert_maps_kernelPKiPKfS0_PiS3_Pfiii --------------------------
	.section	.nv.shared._Z24build_expert_maps_kernelPKiPKfS0_PiS3_Pfiii,"aw",@nobits
	.sectionflags	@""
	.align	16
	.zero		1024


//--------------------- .nv.constant0._Z20zero_counters_kernelPii --------------------------
	.section	.nv.constant0._Z20zero_counters_kernelPii,"a",@progbits
	.sectionflags	@""
	.align	4
.nv.constant0._Z20zero_counters_kernelPii:
	.zero		908


//--------------------- .nv.constant0._Z17prefix_sum_kernelPKiPii --------------------------
	.section	.nv.constant0._Z17prefix_sum_kernelPKiPii,"a",@progbits
	.sectionflags	@""
	.align	4
.nv.constant0._Z17prefix_sum_kernelPKiPii:
	.zero		916


//--------------------- .nv.constant0._Z26count_expert_tokens_kernelPKiPiiii --------------------------
	.section	.nv.constant0._Z26count_expert_tokens_kernelPKiPiiii,"a",@progbits
	.sectionflags	@""
	.align	4
.nv.constant0._Z26count_expert_tokens_kernelPKiPiiii:
	.zero		924


//--------------------- .nv.constant0._Z21scatter_output_kernelPK13__nv_bfloat16PKiPKfPS_iiii --------------------------
	.section	.nv.constant0._Z21scatter_output_kernelPK13__nv_bfloat16PKiPKfPS_iiii,"a",@progbits
	.sectionflags	@""
	.align	4
.nv.constant0._Z21scatter_output_kernelPK13__nv_bfloat16PKiPKfPS_iiii:
	.zero		944


//--------------------- .nv.constant0._Z19relu_squared_kernelP13__nv_bfloat16i --------------------------
	.section	.nv.constant0._Z19relu_squared_kernelP13__nv_bfloat16i,"a",@progbits
	.sectionflags	@""
	.align	4
.nv.constant0._Z19relu_squared_kernelP13__nv_bfloat16i:
	.zero		908


//--------------------- .nv.constant0._Z22gather_features_kernelPK13__nv_bfloat16PKiPS_iiii --------------------------
	.section	.nv.constant0._Z22gather_features_kernelPK13__nv_bfloat16PKiPS_iiii,"a",@progbits
	.sectionflags	@""
	.align	4
.nv.constant0._Z22gather_features_kernelPK13__nv_bfloat16PKiPS_iiii:
	.zero		936


//--------------------- .nv.constant0._Z24build_expert_maps_kernelPKiPKfS0_PiS3_Pfiii --------------------------
	.section	.nv.constant0._Z24build_expert_maps_kernelPKiPKfS0_PiS3_Pfiii,"a",@progbits
	.sectionflags	@""
	.align	4
.nv.constant0._Z24build_expert_maps_kernelPKiPKfS0_PiS3_Pfiii:
	.zero		956


//--------------------- SYMBOLS --------------------------

	.type		.nv.reservedSmem.offset0,@object
	.size		.nv.reservedSmem.offset0,0x4
	.type		.nv.reservedSmem.cap,@object
	.size		.nv.reservedSmem.cap,0x4
